def attn_fwd(
    Q,
    K,
    V,
    Out,
    Lse,
    sm_scale,
    stride_qz,
    stride_qh,
    stride_qm,
    stride_qk,
    stride_kz,
    stride_kh,
    stride_kn,
    stride_kk,
    stride_vz,
    stride_vh,
    stride_vn,
    stride_vk,
    stride_oz,
    stride_oh,
    stride_om,
    stride_ok,
    seqlen_q,
    seqlen_k,
    BLOCK_M: tl.constexpr,
    BLOCK_N: tl.constexpr,
    HEAD_DIM: tl.constexpr,
    CAUSAL: tl.constexpr,
):
    start_m = tl.program_id(0)
    off_hz = tl.program_id(1)
    q_off = off_hz * stride_qh
    k_off = off_hz * stride_kh
    v_off = off_hz * stride_vh
    offs_m = start_m * BLOCK_M + tl.arange(0, BLOCK_M)
    offs_d = tl.arange(0, HEAD_DIM)
    offs_n = tl.arange(0, BLOCK_N)
    q_ptrs = Q + q_off + offs_m[:, None] * stride_qm + offs_d[None, :] * stride_qk
    k_ptrs = K + k_off + offs_d[:, None] * stride_kk + offs_n[None, :] * stride_kn
    v_ptrs = V + v_off + offs_n[:, None] * stride_vn + offs_d[None, :] * stride_vk
    m_i = tl.full([BLOCK_M], float("-inf"), dtype=tl.float32)
    l_i = tl.zeros([BLOCK_M], dtype=tl.float32) + 1.0
    acc = tl.zeros([BLOCK_M, HEAD_DIM], dtype=tl.float32)
    q = tl.load(q_ptrs)
    acc, l_i, m_i = _attn_fwd_inner(
        acc,
        l_i,
        m_i,
        q,
        k_ptrs,
        v_ptrs,
        sm_scale,
        stride_kn,
        stride_vn,
        start_m,
        seqlen_k,
        BLOCK_M,
        BLOCK_N,
        HEAD_DIM,
        CAUSAL,
    )
    acc = acc / l_i[:, None]
    lse = m_i + tl.math.log2(l_i) / 1.4426950408889634
    o_ptrs = (
        Out
        + off_hz * stride_oh
        + offs_m[:, None] * stride_om
        + offs_d[None, :] * stride_ok
    )
    tl.store(o_ptrs, acc.to(Out.dtype.element_ty))
    tl.store(Lse + off_hz * seqlen_q + offs_m, lse)

# config = {"BLOCK_M": 32, "BLOCK_N": 128, "HEAD_DIM": 64, "arch": "sm_90", "causal": false, "dtype": "bf16", "num_stages": 4, "num_warps": 8}
# arch = sm_90


// ===== COMPILED SASS (sm_90a) =====

	.target	sm_90a

	.elftype	@"ET_EXEC"


//--------------------- .note.nv.tkinfo           --------------------------
	.section	.note.nv.tkinfo,"",@"SHT_NOTE"
	.sectionflags	@"SHF_NOTE_NV_TKINFO"
	.tkinfo
        /*0018*/ 	.word	0x00000002
        /*0030*/ 	.string	""
        /*0030*/ 	.string	"ptxas"
        /*0030*/ 	.string	"Cuda compilation tools, release 13.0, V13.0.88"
        /*0030*/ 	.string	"Build cuda_13.0.r13.0/compiler.36424714_0"
        /*0030*/ 	.string	"-v  -suppress-debug-info  -lineinfo  -arch sm_90a "



//--------------------- .note.nv.cuinfo           --------------------------
	.section	.note.nv.cuinfo,"",@"SHT_NOTE"
	.sectionflags	@"SHF_NOTE_NV_CUINFO"
        /*0018*/ 	.short	0x0002
        /*001a*/ 	.short	0x005a
        /*001c*/ 	.short	0x0082
	.zero		2


//--------------------- .nv.info                  --------------------------
	.section	.nv.info,"",@"SHT_CUDA_INFO"
	.align	4


	//----- nvinfo : EIATTR_REGCOUNT
	.align		4
        /*0000*/ 	.byte	0x04, 0x2f
        /*0002*/ 	.short	(.L_2 - .L_1)
	.align		4
.L_1:
        /*0004*/ 	.word	index@(attn_fwd)
        /*0008*/ 	.word	0x000000f8


	//----- nvinfo : EIATTR_FRAME_SIZE
	.align		4
.L_2:
        /*000c*/ 	.byte	0x04, 0x11
        /*000e*/ 	.short	(.L_4 - .L_3)
	.align		4
.L_3:
        /*0010*/ 	.word	index@(attn_fwd)
        /*0014*/ 	.word	0x00000000


	//----- nvinfo : EIATTR_MIN_STACK_SIZE
	.align		4
.L_4:
        /*0018*/ 	.byte	0x04, 0x12
        /*001a*/ 	.short	(.L_6 - .L_5)
	.align		4
.L_5:
        /*001c*/ 	.word	index@(attn_fwd)
        /*0020*/ 	.word	0x00000000
.L_6:


//--------------------- .nv.compat                --------------------------
	.section	.nv.compat,"",@"SHT_CUDA_COMPAT_INFO"
	.align	4
        /*0000*/ 	.byte	0x02, 0x09, 0x01, 0x00, 0x02, 0x02, 0x01, 0x00, 0x02, 0x05, 0x05, 0x00, 0x03, 0x07, 0x01, 0x01
        /*0010*/ 	.byte	0x02, 0x03, 0x00, 0x00, 0x02, 0x06, 0x01, 0x00, 0x04, 0x0b, 0x08, 0x00, 0x00, 0x00, 0x00, 0x00
        /*0020*/ 	.byte	0x00, 0x00, 0x00, 0x00


//--------------------- .nv.info.attn_fwd         --------------------------
	.section	.nv.info.attn_fwd,"",@"SHT_CUDA_INFO"
	.sectionflags	@""
	.align	4


	//----- nvinfo : EIATTR_CUDA_API_VERSION
	.align		4
        /*0000*/ 	.byte	0x04, 0x37
        /*0002*/ 	.short	(.L_8 - .L_7)
.L_7:
        /*0004*/ 	.word	0x00000082


	//----- nvinfo : EIATTR_KPARAM_INFO
	.align		4
.L_8:
        /*0008*/ 	.byte	0x04, 0x17
        /*000a*/ 	.short	(.L_10 - .L_9)
.L_9:
        /*000c*/ 	.word	0x00000000
        /*0010*/ 	.short	0x0019
        /*0012*/ 	.short	0x0080
        /*0014*/ 	.byte	0x00, 0xf4, 0x21, 0x00


	//----- nvinfo : EIATTR_KPARAM_INFO
	.align		4
.L_10:
        /*0018*/ 	.byte	0x04, 0x17
        /*001a*/ 	.short	(.L_12 - .L_11)
.L_11:
        /*001c*/ 	.word	0x00000000
        /*0020*/ 	.short	0x0018
        /*0022*/ 	.short	0x0078
        /*0024*/ 	.byte	0x00, 0xf4, 0x21, 0x00


	//----- nvinfo : EIATTR_KPARAM_INFO
	.align		4
.L_12:
        /*0028*/ 	.byte	0x04, 0x17
        /*002a*/ 	.short	(.L_14 - .L_13)
.L_13:
        /*002c*/ 	.word	0x00000000
        /*0030*/ 	.short	0x0017
        /*0032*/ 	.short	0x0070
        /*0034*/ 	.byte	0x00, 0xf0, 0x11, 0x00


	//----- nvinfo : EIATTR_KPARAM_INFO
	.align		4
.L_14:
        /*0038*/ 	.byte	0x04, 0x17
        /*003a*/ 	.short	(.L_16 - .L_15)
.L_15:
        /*003c*/ 	.word	0x00000000
        /*0040*/ 	.short	0x0016
        /*0042*/ 	.short	0x006c
        /*0044*/ 	.byte	0x00, 0xf0, 0x11, 0x00


	//----- nvinfo : EIATTR_KPARAM_INFO
	.align		4
.L_16:
        /*0048*/ 	.byte	0x04, 0x17
        /*004a*/ 	.short	(.L_18 - .L_17)
.L_17:
        /*004c*/ 	.word	0x00000000
        /*0050*/ 	.short	0x0015
        /*0052*/ 	.short	0x0068
        /*0054*/ 	.byte	0x00, 0xf0, 0x11, 0x00


	//----- nvinfo : EIATTR_KPARAM_INFO
	.align		4
.L_18:
        /*0058*/ 	.byte	0x04, 0x17
        /*005a*/ 	.short	(.L_20 - .L_19)
.L_19:
        /*005c*/ 	.word	0x00000000
        /*0060*/ 	.short	0x0014
        /*0062*/ 	.short	0x0064
        /*0064*/ 	.byte	0x00, 0xf0, 0x11, 0x00


	//----- nvinfo : EIATTR_KPARAM_INFO
	.align		4
.L_20:
        /*0068*/ 	.byte	0x04, 0x17
        /*006a*/ 	.short	(.L_22 - .L_21)
.L_21:
        /*006c*/ 	.word	0x00000000
        /*0070*/ 	.short	0x0013
        /*0072*/ 	.short	0x0060
        /*0074*/ 	.byte	0x00, 0xf0, 0x11, 0x00


	//----- nvinfo : EIATTR_KPARAM_INFO
	.align		4
.L_22:
        /*0078*/ 	.byte	0x04, 0x17
        /*007a*/ 	.short	(.L_24 - .L_23)
.L_23:
        /*007c*/ 	.word	0x00000000
        /*0080*/ 	.short	0x0012
        /*0082*/ 	.short	0x005c
        /*0084*/ 	.byte	0x00, 0xf0, 0x11, 0x00


	//----- nvinfo : EIATTR_KPARAM_INFO
	.align		4
.L_24:
        /*0088*/ 	.byte	0x04, 0x17
        /*008a*/ 	.short	(.L_26 - .L_25)
.L_25:
        /*008c*/ 	.word	0x00000000
        /*0090*/ 	.short	0x0011
        /*0092*/ 	.short	0x0058
        /*0094*/ 	.byte	0x00, 0xf0, 0x11, 0x00


	//----- nvinfo : EIATTR_KPARAM_INFO
	.align		4
.L_26:
        /*0098*/ 	.byte	0x04, 0x17
        /*009a*/ 	.short	(.L_28 - .L_27)
.L_27:
        /*009c*/ 	.word	0x00000000
        /*00a0*/ 	.short	0x0010
        /*00a2*/ 	.short	0x0054
        /*00a4*/ 	.byte	0x00, 0xf0, 0x11, 0x00


	//----- nvinfo : EIATTR_KPARAM_INFO
	.align		4
.L_28:
        /*00a8*/ 	.byte	0x04, 0x17
        /*00aa*/ 	.short	(.L_30 - .L_29)
.L_29:
        /*00ac*/ 	.word	0x00000000
        /*00b0*/ 	.short	0x000f
        /*00b2*/ 	.short	0x0050
        /*00b4*/ 	.byte	0x00, 0xf0, 0x11, 0x00


	//----- nvinfo : EIATTR_KPARAM_INFO
	.align		4
.L_30:
        /*00b8*/ 	.byte	0x04, 0x17
        /*00ba*/ 	.short	(.L_32 - .L_31)
.L_31:
        /*00bc*/ 	.word	0x00000000
        /*00c0*/ 	.short	0x000e
        /*00c2*/ 	.short	0x004c
        /*00c4*/ 	.byte	0x00, 0xf0, 0x11, 0x00


	//----- nvinfo : EIATTR_KPARAM_INFO
	.align		4
.L_32:
        /*00c8*/ 	.byte	0x04, 0x17
        /*00ca*/ 	.short	(.L_34 - .L_33)
.L_33:
        /*00cc*/ 	.word	0x00000000
        /*00d0*/ 	.short	0x000d
        /*00d2*/ 	.short	0x0048
        /*00d4*/ 	.byte	0x00, 0xf0, 0x11, 0x00


	//----- nvinfo : EIATTR_KPARAM_INFO
	.align		4
.L_34:
        /*00d8*/ 	.byte	0x04, 0x17
        /*00da*/ 	.short	(.L_36 - .L_35)
.L_35:
        /*00dc*/ 	.word	0x00000000
        /*00e0*/ 	.short	0x000c
        /*00e2*/ 	.short	0x0044
        /*00e4*/ 	.byte	0x00, 0xf0, 0x11, 0x00


	//----- nvinfo : EIATTR_KPARAM_INFO
	.align		4
.L_36:
        /*00e8*/ 	.byte	0x04, 0x17
        /*00ea*/ 	.short	(.L_38 - .L_37)
.L_37:
        /*00ec*/ 	.word	0x00000000
        /*00f0*/ 	.short	0x000b
        /*00f2*/ 	.short	0x0040
        /*00f4*/ 	.byte	0x00, 0xf0, 0x11, 0x00


	//----- nvinfo : EIATTR_KPARAM_INFO
	.align		4
.L_38:
        /*00f8*/ 	.byte	0x04, 0x17
        /*00fa*/ 	.short	(.L_40 - .L_39)
.L_39:
        /*00fc*/ 	.word	0x00000000
        /*0100*/ 	.short	0x000a
        /*0102*/ 	.short	0x003c
        /*0104*/ 	.byte	0x00, 0xf0, 0x11, 0x00


	//----- nvinfo : EIATTR_KPARAM_INFO
	.align		4
.L_40:
        /*0108*/ 	.byte	0x04, 0x17
        /*010a*/ 	.short	(.L_42 - .L_41)
.L_41:
        /*010c*/ 	.word	0x00000000
        /*0110*/ 	.short	0x0009
        /*0112*/ 	.short	0x0038
        /*0114*/ 	.byte	0x00, 0xf0, 0x11, 0x00


	//----- nvinfo : EIATTR_KPARAM_INFO
	.align		4
.L_42:
        /*0118*/ 	.byte	0x04, 0x17
        /*011a*/ 	.short	(.L_44 - .L_43)
.L_43:
        /*011c*/ 	.word	0x00000000
        /*0120*/ 	.short	0x0008
        /*0122*/ 	.short	0x0034
        /*0124*/ 	.byte	0x00, 0xf0, 0x11, 0x00


	//----- nvinfo : EIATTR_KPARAM_INFO
	.align		4
.L_44:
        /*0128*/ 	.byte	0x04, 0x17
        /*012a*/ 	.short	(.L_46 - .L_45)
.L_45:
        /*012c*/ 	.word	0x00000000
        /*0130*/ 	.short	0x0007
        /*0132*/ 	.short	0x0030
        /*0134*/ 	.byte	0x00, 0xf0, 0x11, 0x00


	//----- nvinfo : EIATTR_KPARAM_INFO
	.align		4
.L_46:
        /*0138*/ 	.byte	0x04, 0x17
        /*013a*/ 	.short	(.L_48 - .L_47)
.L_47:
        /*013c*/ 	.word	0x00000000
        /*0140*/ 	.short	0x0006
        /*0142*/ 	.short	0x002c
        /*0144*/ 	.byte	0x00, 0xf0, 0x11, 0x00


	//----- nvinfo : EIATTR_KPARAM_INFO
	.align		4
.L_48:
        /*0148*/ 	.byte	0x04, 0x17
        /*014a*/ 	.short	(.L_50 - .L_49)
.L_49:
        /*014c*/ 	.word	0x00000000
        /*0150*/ 	.short	0x0005
        /*0152*/ 	.short	0x0028
        /*0154*/ 	.byte	0x00, 0xf0, 0x11, 0x00


	//----- nvinfo : EIATTR_KPARAM_INFO
	.align		4
.L_50:
        /*0158*/ 	.byte	0x04, 0x17
        /*015a*/ 	.short	(.L_52 - .L_51)
.L_51:
        /*015c*/ 	.word	0x00000000
        /*0160*/ 	.short	0x0004
        /*0162*/ 	.short	0x0020
        /*0164*/ 	.byte	0x00, 0xf4, 0x21, 0x00


	//----- nvinfo : EIATTR_KPARAM_INFO
	.align		4
.L_52:
        /*0168*/ 	.byte	0x04, 0x17
        /*016a*/ 	.short	(.L_54 - .L_53)
.L_53:
        /*016c*/ 	.word	0x00000000
        /*0170*/ 	.short	0x0003
        /*0172*/ 	.short	0x0018
        /*0174*/ 	.byte	0x00, 0xf4, 0x21, 0x00


	//----- nvinfo : EIATTR_KPARAM_INFO
	.align		4
.L_54:
        /*0178*/ 	.byte	0x04, 0x17
        /*017a*/ 	.short	(.L_56 - .L_55)
.L_55:
        /*017c*/ 	.word	0x00000000
        /*0180*/ 	.short	0x0002
        /*0182*/ 	.short	0x0010
        /*0184*/ 	.byte	0x00, 0xf4, 0x21, 0x00


	//----- nvinfo : EIATTR_KPARAM_INFO
	.align		4
.L_56:
        /*0188*/ 	.byte	0x04, 0x17
        /*018a*/ 	.short	(.L_58 - .L_57)
.L_57:
        /*018c*/ 	.word	0x00000000
        /*0190*/ 	.short	0x0001
        /*0192*/ 	.short	0x0008
        /*0194*/ 	.byte	0x00, 0xf4, 0x21, 0x00


	//----- nvinfo : EIATTR_KPARAM_INFO
	.align		4
.L_58:
        /*0198*/ 	.byte	0x04, 0x17
        /*019a*/ 	.short	(.L_60 - .L_59)
.L_59:
        /*019c*/ 	.word	0x00000000
        /*01a0*/ 	.short	0x0000
        /*01a2*/ 	.short	0x0000
        /*01a4*/ 	.byte	0x00, 0xf4, 0x21, 0x00


	//----- nvinfo : EIATTR_SPARSE_MMA_MASK
	.align		4
.L_60:
        /*01a8*/ 	.byte	0x03, 0x50
        /*01aa*/ 	.short	0x0000


	//----- nvinfo : EIATTR_MAXREG_COUNT
	.align		4
        /*01ac*/ 	.byte	0x03, 0x1b
        /*01ae*/ 	.short	0x00ff


	//----- nvinfo : EIATTR_NUM_BARRIERS
	.align		4
        /*01b0*/ 	.byte	0x02, 0x4c
        /*01b2*/ 	.byte	0x01
	.zero		1


	//----- nvinfo : EIATTR_MERCURY_ISA_VERSION
	.align		4
        /*01b4*/ 	.byte	0x03, 0x5f
        /*01b6*/ 	.short	0x0101


	//----- nvinfo : EIATTR_COOP_GROUP_MASK_REGIDS
	.align		4
        /*01b8*/ 	.byte	0x04, 0x29
        /*01ba*/ 	.short	(.L_62 - .L_61)


	//   ....[0]....
.L_61:
        /*01bc*/ 	.word	0xffffffff


	//   ....[1]....
        /*01c0*/ 	.word	0xffffffff


	//   ....[2]....
        /*01c4*/ 	.word	0xffffffff


	//   ....[3]....
        /*01c8*/ 	.word	0xffffffff


	//   ....[4]....
        /*01cc*/ 	.word	0xffffffff


	//   ....[5]....
        /*01d0*/ 	.word	0xffffffff


	//   ....[6]....
        /*01d4*/ 	.word	0xffffffff


	//   ....[7]....
        /*01d8*/ 	.word	0xffffffff


	//   ....[8]....
        /*01dc*/ 	.word	0xffffffff


	//   ....[9]....
        /*01e0*/ 	.word	0xffffffff


	//   ....[10]....
        /*01e4*/ 	.word	0xffffffff


	//   ....[11]....
        /*01e8*/ 	.word	0xffffffff


	//   ....[12]....
        /*01ec*/ 	.word	0xffffffff


	//   ....[13]....
        /*01f0*/ 	.word	0xffffffff


	//   ....[14]....
        /*01f4*/ 	.word	0xffffffff


	//   ....[15]....
        /*01f8*/ 	.word	0xffffffff


	//   ....[16]....
        /*01fc*/ 	.word	0xffffffff


	//   ....[17]....
        /*0200*/ 	.word	0xffffffff


	//   ....[18]....
        /*0204*/ 	.word	0xffffffff


	//   ....[19]....
        /*0208*/ 	.word	0xffffffff


	//   ....[20]....
        /*020c*/ 	.word	0xffffffff


	//   ....[21]....
        /*0210*/ 	.word	0xffffffff


	//----- nvinfo : EIATTR_COOP_GROUP_INSTR_OFFSETS
	.align		4
.L_62:
        /*0214*/ 	.byte	0x04, 0x28
        /*0216*/ 	.short	(.L_64 - .L_63)


	//   ....[0]....
.L_63:
        /*0218*/ 	.word	0x000020e0


	//   ....[1]....
        /*021c*/ 	.word	0x000020f0


	//   ....[2]....
        /*0220*/ 	.word	0x00002100


	//   ....[3]....
        /*0224*/ 	.word	0x00002110


	//   ....[4]....
        /*0228*/ 	.word	0x00002160


	//   ....[5]....
        /*022c*/ 	.word	0x00002170


	//   ....[6]....
        /*0230*/ 	.word	0x00002180


	//   ....[7]....
        /*0234*/ 	.word	0x00002190


	//   ....[8]....
        /*0238*/ 	.word	0x000022c0


	//   ....[9]....
        /*023c*/ 	.word	0x000022e0


	//   ....[10]....
        /*0240*/ 	.word	0x00002300


	//   ....[11]....
        /*0244*/ 	.word	0x00002780


	//   ....[12]....
        /*0248*/ 	.word	0x00002790


	//   ....[13]....
        /*024c*/ 	.word	0x000027a0


	//   ....[14]....
        /*0250*/ 	.word	0x000027b0


	//   ....[15]....
        /*0254*/ 	.word	0x00002810


	//   ....[16]....
        /*0258*/ 	.word	0x00002820


	//   ....[17]....
        /*025c*/ 	.word	0x00002830


	//   ....[18]....
        /*0260*/ 	.word	0x00002840


	//   ....[19]....
        /*0264*/ 	.word	0x000028f0


	//   ....[20]....
        /*0268*/ 	.word	0x00002910


	//   ....[21]....
        /*026c*/ 	.word	0x00002930


	//----- nvinfo : EIATTR_EXIT_INSTR_OFFSETS
	.align		4
.L_64:
        /*0270*/ 	.byte	0x04, 0x1c
        /*0272*/ 	.short	(.L_66 - .L_65)


	//   ....[0]....
.L_65:
        /*0274*/ 	.word	0x000044d0


	//   ....[1]....
        /*0278*/ 	.word	0x00004500


	//----- nvinfo : EIATTR_REQNTID
	.align		4
.L_66:
        /*027c*/ 	.byte	0x04, 0x10
        /*027e*/ 	.short	(.L_68 - .L_67)
.L_67:
        /*0280*/ 	.word	0x00000100
        /*0284*/ 	.word	0x00000001
        /*0288*/ 	.word	0x00000001


	//----- nvinfo : EIATTR_CBANK_PARAM_SIZE
	.align		4
.L_68:
        /*028c*/ 	.byte	0x03, 0x19
        /*028e*/ 	.short	0x0088


	//----- nvinfo : EIATTR_PARAM_CBANK
	.align		4
        /*0290*/ 	.byte	0x04, 0x0a
        /*0292*/ 	.short	(.L_70 - .L_69)
	.align		4
.L_69:
        /*0294*/ 	.word	index@(.nv.constant0.attn_fwd)
        /*0298*/ 	.short	0x0210
        /*029a*/ 	.short	0x0088


	//----- nvinfo : EIATTR_SW_WAR
	.align		4
.L_70:
        /*029c*/ 	.byte	0x04, 0x36
        /*029e*/ 	.short	(.L_72 - .L_71)
.L_71:
        /*02a0*/ 	.word	0x00000008
.L_72:


//--------------------- .nv.callgraph             --------------------------
	.section	.nv.callgraph,"",@"SHT_CUDA_CALLGRAPH"
	.align	4
	.sectionentsize	8
	.align		4
        /*0000*/ 	.word	0x00000000
	.align		4
        /*0004*/ 	.word	0xffffffff
	.align		4
        /*0008*/ 	.word	0x00000000
	.align		4
        /*000c*/ 	.word	0xfffffffe
	.align		4
        /*0010*/ 	.word	0x00000000
	.align		4
        /*0014*/ 	.word	0xfffffffd
	.align		4
        /*0018*/ 	.word	0x00000000
	.align		4
        /*001c*/ 	.word	0xfffffffc


//--------------------- .nv.constant4             --------------------------
	.section	.nv.constant4,"a",@progbits
	.align	8
	.align		8
.nv.constant4:
        /*0000*/ 	.dword	_$_str


//--------------------- .text.attn_fwd            --------------------------
	.section	.text.attn_fwd,"ax",@progbits
	.align	128
        .global         attn_fwd
        .type           attn_fwd,@function
        .size           attn_fwd,(.L_x_3 - attn_fwd)
        .other          attn_fwd,@"STO_CUDA_ENTRY STV_DEFAULT"
attn_fwd:
.text.attn_fwd:
[----:B------:R-:W-:Y:S01]  /*0000*/  LDC R1, c[0x0][0x28] ;  /* 0x00000a00ff017b82 */ /* 0x000fe20000000800 */
[----:B------:R-:W0:Y:S07]  /*0010*/  S2R R0, SR_TID.X ;  /* 0x0000000000007919 */ /* 0x000e2e0000002100 */
[----:B------:R-:W1:Y:S01]  /*0020*/  S2UR UR7, SR_CTAID.Y ;  /* 0x00000000000779c3 */ /* 0x000e620000002600 */
[----:B------:R-:W-:Y:S01]  /*0030*/  ULDC.64 UR4, c[0x0][0x240] ;  /* 0x0000900000047ab9 */ /* 0x000fe20000000a00 */
[----:B------:R-:W-:Y:S01]  /*0040*/  ULDC.64 UR10, c[0x0][0x208] ;  /* 0x00008200000a7ab9 */ /* 0x000fe20000000a00 */
[----:B------:R-:W2:Y:S05]  /*0050*/  S2R R3, SR_CTAID.X ;  /* 0x0000000000037919 */ /* 0x000eaa0000002500 */
[----:B------:R-:W3:Y:S08]  /*0060*/  LDC R14, c[0x0][0x248] ;  /* 0x00009200ff0e7b82 */ /* 0x000ef00000000800 */
[----:B------:R-:W4:Y:S01]  /*0070*/  LDC.64 R24, c[0x0][0x210] ;  /* 0x00008400ff187b82 */ /* 0x000f220000000a00 */
[----:B-1----:R-:W-:-:S07]  /*0080*/  UIMAD UR4, UR7, UR4, URZ ;  /* 0x00000004070472a4 */ /* 0x002fce000f8e023f */
[----:B------:R-:W1:Y:S01]  /*0090*/  LDC R17, c[0x0][0x280] ;  /* 0x0000a000ff117b82 */ /* 0x000e620000000800 */
[----:B------:R-:W-:Y:S01]  /*00a0*/  USHF.L.U32 UR6, UR4, 0x1, URZ ;  /* 0x0000000104067899 */ /* 0x000fe2000800063f */
[----:B0-----:R-:W-:Y:S02]  /*00b0*/  LOP3.LUT R2, R0, 0x1f, RZ, 0xc0, !PT ;  /* 0x0000001f00027812 */ /* 0x001fe400078ec0ff */
[----:B------:R-:W-:-:S03]  /*00c0*/  SHF.R.U32.HI R4, RZ, 0x5, R0 ;  /* 0x00000005ff047819 */ /* 0x000fc60000011600 */
[----:B--2---:R-:W-:Y:S01]  /*00d0*/  IMAD R2, R3, 0x20, R2 ;  /* 0x0000002003027824 */ /* 0x004fe200078e0202 */
[----:B------:R-:W-:-:S03]  /*00e0*/  SGXT.U32 R4, R4, 0x3 ;  /* 0x000000030404781a */ /* 0x000fc60000000000 */
[----:B------:R-:W-:Y:S01]  /*00f0*/  IMAD R3, R2, UR5, RZ ;  /* 0x0000000502037c24 */ /* 0x000fe2000f8e02ff */
[----:B------:R-:W-:Y:S01]  /*0100*/  UIMAD.WIDE UR4, UR4, 0x2, URZ ;  /* 0x00000002040478a5 */ /* 0x000fe2000f8e023f */
[----:B---3--:R-:W-:Y:S02]  /*0110*/  IMAD R7, R4, R14, RZ ;  /* 0x0000000e04077224 */ /* 0x008fe400078e02ff */
[C---:B------:R-:W-:Y:S02]  /*0120*/  IMAD.SHL.U32 R5, R3.reuse, 0x2, RZ ;  /* 0x0000000203057824 */ /* 0x040fe400078e00ff */
[----:B------:R-:W-:-:S03]  /*0130*/  IMAD.HI R4, R3, 0x2, RZ ;  /* 0x0000000203047827 */ /* 0x000fc600078e02ff */
[----:B----4-:R-:W-:Y:S01]  /*0140*/  IADD3 R24, P0, P1, R5, UR6, R24 ;  /* 0x0000000605187c10 */ /* 0x010fe2000f91e018 */
[----:B------:R-:W-:-:S03]  /*0150*/  IMAD R3, R14, 0x8, R7 ;  /* 0x000000080e037824 */ /* 0x000fc600078e0207 */
[----:B------:R-:W-:Y:S02]  /*0160*/  IADD3.X R26, R4, UR5, R25, P0, P1 ;  /* 0x00000005041a7c10 */ /* 0x000fe400087e2419 */
[C---:B------:R-:W-:Y:S02]  /*0170*/  LEA R9, R14.reuse, R3, 0x3 ;  /* 0x000000030e097211 */ /* 0x040fe400078e18ff */
[-C--:B------:R-:W-:Y:S02]  /*0180*/  LEA R4, P0, R7, R24.reuse, 0x1 ;  /* 0x0000001807047211 */ /* 0x080fe400078008ff */
[----:B------:R-:W-:Y:S01]  /*0190*/  LEA R6, P1, R3, R24, 0x1 ;  /* 0x0000001803067211 */ /* 0x000fe200078208ff */
[----:B------:R-:W-:Y:S01]  /*01a0*/  IMAD R11, R14, 0x8, R9 ;  /* 0x000000080e0b7824 */ /* 0x000fe200078e0209 */
[----:B------:R-:W-:Y:S02]  /*01b0*/  LEA.HI.X.SX32 R5, R7, R26, 0x1, P0 ;  /* 0x0000001a07057211 */ /* 0x000fe400000f0eff */
[----:B------:R-:W-:-:S02]  /*01c0*/  LEA R8, P0, R9, R24, 0x1 ;  /* 0x0000001809087211 */ /* 0x000fc400078008ff */
[-C--:B------:R-:W-:Y:S01]  /*01d0*/  LEA.HI.X.SX32 R7, R3, R26.reuse, 0x1, P1 ;  /* 0x0000001a03077211 */ /* 0x080fe200008f0eff */
[C---:B------:R-:W-:Y:S01]  /*01e0*/  IMAD R3, R14.reuse, 0x8, R11 ;  /* 0x000000080e037824 */ /* 0x040fe200078e020b */
[----:B------:R-:W-:Y:S01]  /*01f0*/  LEA.HI.X.SX32 R9, R9, R26, 0x1, P0 ;  /* 0x0000001a09097211 */ /* 0x000fe200000f0eff */
[----:B------:R0:W2:Y:S01]  /*0200*/  LDG.E.U16 R18, desc[UR10][R4.64] ;  /* 0x0000000a04127981 */ /* 0x0000a2000c1e1500 */
[C---:B------:R-:W-:Y:S01]  /*0210*/  LEA R10, P0, R11.reuse, R24, 0x1 ;  /* 0x000000180b0a7211 */ /* 0x040fe200078008ff */
[C---:B------:R-:W-:Y:S02]  /*0220*/  IMAD R15, R14.reuse, 0x8, R3 ;  /* 0x000000080e0f7824 */ /* 0x040fe400078e0203 */
[----:B------:R3:W4:Y:S01]  /*0230*/  LDG.E.U16 R20, desc[UR10][R6.64] ;  /* 0x0000000a06147981 */ /* 0x000722000c1e1500 */
[----:B------:R-:W-:Y:S02]  /*0240*/  LEA.HI.X.SX32 R11, R11, R26, 0x1, P0 ;  /* 0x0000001a0b0b7211 */ /* 0x000fe400000f0eff */
[----:B------:R-:W-:Y:S01]  /*0250*/  LEA R12, P0, R3, R24, 0x1 ;  /* 0x00000018030c7211 */ /* 0x000fe200078008ff */
[----:B------:R5:W4:Y:S01]  /*0260*/  LDG.E.U16 R22, desc[UR10][R8.64] ;  /* 0x0000000a08167981 */ /* 0x000b22000c1e1500 */
[----:B------:R-:W-:-:S02]  /*0270*/  LEA R16, R14, R15, 0x3 ;  /* 0x0000000f0e107211 */ /* 0x000fc400078e18ff */
[----:B------:R-:W-:Y:S01]  /*0280*/  LEA.HI.X.SX32 R13, R3, R26, 0x1, P0 ;  /* 0x0000001a030d7211 */ /* 0x000fe200000f0eff */
[----:B------:R1:W4:Y:S01]  /*0290*/  LDG.E.U16 R10, desc[UR10][R10.64] ;  /* 0x0000000a0a0a7981 */ /* 0x000322000c1e1500 */
[CC--:B0-----:R-:W-:Y:S01]  /*02a0*/  LEA R4, P0, R15.reuse, R24.reuse, 0x1 ;  /* 0x000000180f047211 */ /* 0x0c1fe200078008ff */
[----:B------:R-:W-:Y:S01]  /*02b0*/  IMAD R3, R14, 0x8, R16 ;  /* 0x000000080e037824 */ /* 0x000fe200078e0210 */
[C---:B------:R-:W-:Y:S01]  /*02c0*/  LEA R14, P1, R16.reuse, R24, 0x1 ;  /* 0x00000018100e7211 */ /* 0x040fe200078208ff */
[----:B------:R-:W4:Y:S01]  /*02d0*/  LDG.E.U16 R12, desc[UR10][R12.64] ;  /* 0x0000000a0c0c7981 */ /* 0x000f22000c1e1500 */
[----:B------:R-:W-:Y:S02]  /*02e0*/  LEA.HI.X.SX32 R5, R15, R26, 0x1, P0 ;  /* 0x0000001a0f057211 */ /* 0x000fe400000f0eff */
[----:B---3--:R-:W-:Y:S02]  /*02f0*/  LEA R6, P0, R3, R24, 0x1 ;  /* 0x0000001803067211 */ /* 0x008fe400078008ff */
[----:B------:R-:W-:-:S02]  /*0300*/  LEA.HI.X.SX32 R15, R16, R26, 0x1, P1 ;  /* 0x0000001a100f7211 */ /* 0x000fc400008f0eff */
[----:B------:R-:W-:Y:S01]  /*0310*/  LEA.HI.X.SX32 R7, R3, R26, 0x1, P0 ;  /* 0x0000001a03077211 */ /* 0x000fe200000f0eff */
[----:B------:R0:W3:Y:S04]  /*0320*/  LDG.E.U16 R16, desc[UR10][R4.64] ;  /* 0x0000000a04107981 */ /* 0x0000e8000c1e1500 */
[----:B------:R-:W3:Y:S04]  /*0330*/  LDG.E.U16 R14, desc[UR10][R14.64] ;  /* 0x0000000a0e0e7981 */ /* 0x000ee8000c1e1500 */
[----:B------:R0:W3:Y:S01]  /*0340*/  LDG.E.U16 R24, desc[UR10][R6.64] ;  /* 0x0000000a06187981 */ /* 0x0000e2000c1e1500 */
[----:B------:R-:W0:Y:S01]  /*0350*/  S2UR UR6, SR_CgaCtaId ;  /* 0x00000000000679c3 */ /* 0x000e220000008800 */
[----:B-----5:R-:W-:Y:S01]  /*0360*/  IMAD.SHL.U32 R9, R0, 0x20, RZ ;  /* 0x0000002000097824 */ /* 0x020fe200078e00ff */
[----:B-1----:R-:W-:-:S02]  /*0370*/  SHF.R.U32.HI R11, RZ, 0x4, R0 ;  /* 0x00000004ff0b7819 */ /* 0x002fc40000011600 */
[C---:B0-----:R-:W-:Y:S02]  /*0380*/  LOP3.LUT R5, R0.reuse, 0x3f, RZ, 0xc0, !PT ;  /* 0x0000003f00057812 */ /* 0x041fe400078ec0ff */
[C---:B------:R-:W-:Y:S02]  /*0390*/  LOP3.LUT R4, R0.reuse, 0x18, RZ, 0xc0, !PT ;  /* 0x0000001800047812 */ /* 0x040fe400078ec0ff */
[----:B------:R-:W-:Y:S02]  /*03a0*/  LOP3.LUT R8, R0, 0xc0, RZ, 0xc0, !PT ;  /* 0x000000c000087812 */ /* 0x000fe400078ec0ff */
[----:B------:R-:W-:Y:S02]  /*03b0*/  LOP3.LUT R9, R9, 0x60, RZ, 0xc0, !PT ;  /* 0x0000006009097812 */ /* 0x000fe400078ec0ff */
[----:B------:R-:W-:Y:S01]  /*03c0*/  LOP3.LUT R26, R11, 0x2, RZ, 0xc0, !PT ;  /* 0x000000020b1a7812 */ /* 0x000fe200078ec0ff */
[----:B------:R-:W-:Y:S01]  /*03d0*/  UMOV UR4, 0x400 ;  /* 0x0000040000047882 */ /* 0x000fe20000000000 */
[----:B------:R-:W-:-:S02]  /*03e0*/  LEA R11, R4, R5, 0x5 ;  /* 0x00000005040b7211 */ /* 0x000fc400078e28ff */
[----:B------:R-:W-:Y:S01]  /*03f0*/  ISETP.GE.AND P1, PT, R17, 0x1, PT ;  /* 0x000000011100780c */ /* 0x000fe20003f26270 */
[----:B------:R-:W-:Y:S01]  /*0400*/  IMAD.SHL.U32 R21, R0, 0x2, RZ ;  /* 0x0000000200157824 */ /* 0x000fe200078e00ff */
[--C-:B------:R-:W-:Y:S01]  /*0410*/  SHF.R.U32.HI R6, RZ, 0x2, R8.reuse ;  /* 0x00000002ff067819 */ /* 0x100fe20000011608 */
[----:B------:R-:W-:Y:S01]  /*0420*/  IMAD R9, R8, 0x4, R9 ;  /* 0x0000000408097824 */ /* 0x000fe200078e0209 */
[----:B------:R-:W-:Y:S01]  /*0430*/  SHF.R.U32.HI R7, RZ, 0x1, R8 ;  /* 0x00000001ff077819 */ /* 0x000fe20000011608 */
[----:B------:R-:W-:Y:S01]  /*0440*/  IMAD.SHL.U32 R8, R11, 0x4, RZ ;  /* 0x000000040b087824 */ /* 0x000fe200078e00ff */
[----:B------:R-:W-:Y:S01]  /*0450*/  ULEA UR6, UR6, UR4, 0x18 ;  /* 0x0000000406067291 */ /* 0x000fe2000f8ec03f */
[----:B------:R-:W-:Y:S02]  /*0460*/  LOP3.LUT R5, R6, 0x1fe, R21, 0x78, !PT ;  /* 0x000001fe06057812 */ /* 0x000fe400078e7815 */
[----:B------:R-:W-:Y:S02]  /*0470*/  LOP3.LUT R3, R0, 0x1c, RZ, 0xc0, !PT ;  /* 0x0000001c00037812 */ /* 0x000fe400078ec0ff */
[----:B------:R-:W-:-:S02]  /*0480*/  LOP3.LUT R7, R8, R7, RZ, 0x3c, !PT ;  /* 0x0000000708077212 */ /* 0x000fc400078e3cff */
[----:B------:R-:W-:Y:S01]  /*0490*/  LOP3.LUT R8, R0, 0xff, RZ, 0xc0, !PT ;  /* 0x000000ff00087812 */ /* 0x000fe200078ec0ff */
[----:B------:R-:W-:Y:S01]  /*04a0*/  IMAD.MOV.U32 R100, RZ, RZ, -0x800000 ;  /* 0xff800000ff647424 */ /* 0x000fe200078e00ff */
[----:B------:R-:W-:Y:S01]  /*04b0*/  IADD3 R6, R3, R9, R26 ;  /* 0x0000000903067210 */ /* 0x000fe20007ffe01a */
[----:B------:R-:W-:Y:S01]  /*04c0*/  IMAD.MOV.U32 R9, RZ, RZ, 0x3f800000 ;  /* 0x3f800000ff097424 */ /* 0x000fe200078e00ff */
[----:B------:R-:W-:Y:S01]  /*04d0*/  MOV R104, 0xff800000 ;  /* 0xff80000000687802 */ /* 0x000fe20000000f00 */
[----:B------:R-:W-:Y:S01]  /*04e0*/  IMAD.MOV.U32 R101, RZ, RZ, -0x800000 ;  /* 0xff800000ff657424 */ /* 0x000fe200078e00ff */
[----:B------:R-:W-:Y:S01]  /*04f0*/  CS2R R72, SRZ ;  /* 0x0000000000487805 */ /* 0x000fe2000001ff00 */
[----:B------:R-:W-:Y:S01]  /*0500*/  IMAD.MOV.U32 R102, RZ, RZ, -0x800000 ;  /* 0xff800000ff667424 */ /* 0x000fe200078e00ff */
[----:B------:R-:W-:Y:S01]  /*0510*/  CS2R R74, SRZ ;  /* 0x00000000004a7805 */ /* 0x000fe2000001ff00 */
[----:B------:R-:W-:Y:S01]  /*0520*/  IMAD.MOV.U32 R31, RZ, RZ, 0x3f800000 ;  /* 0x3f800000ff1f7424 */ /* 0x000fe200078e00ff */
[----:B------:R-:W-:Y:S01]  /*0530*/  ISETP.GE.U32.AND P0, PT, R8, 0x20, PT ;  /* 0x000000200800780c */ /* 0x000fe20003f06070 */
[----:B------:R-:W-:Y:S01]  /*0540*/  IMAD.MOV.U32 R30, RZ, RZ, 0x3f800000 ;  /* 0x3f800000ff1e7424 */ /* 0x000fe200078e00ff */
[----:B------:R-:W-:-:S02]  /*0550*/  CS2R R68, SRZ ;  /* 0x0000000000447805 */ /* 0x000fc4000001ff00 */
[----:B------:R-:W-:Y:S01]  /*0560*/  CS2R R70, SRZ ;  /* 0x0000000000467805 */ /* 0x000fe2000001ff00 */
[C---:B------:R-:W-:Y:S01]  /*0570*/  IMAD.SHL.U32 R11, R0.reuse, 0x10, RZ ;  /* 0x00000010000b7824 */ /* 0x040fe200078e00ff */
[----:B------:R-:W-:Y:S01]  /*0580*/  LOP3.LUT R17, R0, 0x3f, RZ, 0xc0, !PT ;  /* 0x0000003f00117812 */ /* 0x000fe200078ec0ff */
[----:B--2---:R-:W-:Y:S04]  /*0590*/  STS.U16 [R5+UR6+0x6000], R18 ;  /* 0x0060001205007988 */ /* 0x004fe80008000406 */
[----:B----4-:R-:W-:Y:S04]  /*05a0*/  STS.U16 [R5+UR6+0x6200], R20 ;  /* 0x0062001405007988 */ /* 0x010fe80008000406 */
[----:B------:R-:W-:Y:S04]  /*05b0*/  STS.U16 [R5+UR6+0x6400], R22 ;  /* 0x0064001605007988 */ /* 0x000fe80008000406 */
[----:B------:R0:W-:Y:S04]  /*05c0*/  STS.U16 [R5+UR6+0x6600], R10 ;  /* 0x0066000a05007988 */ /* 0x0001e80008000406 */
[----:B------:R1:W-:Y:S04]  /*05d0*/  STS.U16 [R5+UR6+0x6800], R12 ;  /* 0x0068000c05007988 */ /* 0x0003e80008000406 */
[----:B---3--:R1:W-:Y:S01]  /*05e0*/  STS.U16 [R5+UR6+0x6a00], R16 ;  /* 0x006a001005007988 */ /* 0x0083e20008000406 */
[----:B0-----:R-:W-:-:S03]  /*05f0*/  MOV R10, 0x3f800000 ;  /* 0x3f800000000a7802 */ /* 0x001fc60000000f00 */
[----:B------:R1:W-:Y:S04]  /*0600*/  STS.U16 [R5+UR6+0x6c00], R14 ;  /* 0x006c000e05007988 */ /* 0x0003e80008000406 */
[----:B------:R1:W-:Y:S01]  /*0610*/  STS.U16 [R5+UR6+0x6e00], R24 ;  /* 0x006e001805007988 */ /* 0x0003e20008000406 */
[----:B------:R-:W-:Y:S05]  /*0620*/  @!P1 BRA `(.L_x_0) ;  /* 0x0000002c00b09947 */ /* 0x000fea0003800000 */
[----:B------:R-:W0:Y:S01]  /*0630*/  LDC.64 R70, c[0x0][0x250] ;  /* 0x00009400ff467b82 */ /* 0x000e220000000a00 */
[----:B------:R-:W-:Y:S01]  /*0640*/  SHF.R.U32.HI R10, RZ, 0x6, R0 ;  /* 0x00000006ff0a7819 */ /* 0x000fe20000011600 */
[C---:B------:R-:W-:Y:S01]  /*0650*/  IMAD.SHL.U32 R19, R0.reuse, 0x100, RZ ;  /* 0x0000010000137824 */ /* 0x040fe200078e00ff */
[----:B------:R-:W-:Y:S01]  /*0660*/  LOP3.LUT R23, R0, 0x7f, RZ, 0xc0, !PT ;  /* 0x0000007f00177812 */ /* 0x000fe200078ec0ff */
[----:B------:R-:W-:Y:S01]  /*0670*/  ULDC UR8, c[0x0][0x258] ;  /* 0x0000960000087ab9 */ /* 0x000fe20000000800 */
[----:B------:R-:W-:Y:S01]  /*0680*/  SGXT.U32 R10, R10, 0x2 ;  /* 0x000000020a0a781a */ /* 0x000fe20000000000 */
[----:B------:R-:W-:Y:S01]  /*0690*/  ULDC.64 UR4, c[0x0][0x260] ;  /* 0x0000980000047ab9 */ /* 0x000fe20000000a00 */
[C---:B------:R-:W-:Y:S01]  /*06a0*/  LOP3.LUT P1, RZ, R0.reuse, 0x80, RZ, 0xc0, !PT ;  /* 0x0000008000ff7812 */ /* 0x040fe2000782c0ff */
[----:B-1----:R-:W-:Y:S01]  /*06b0*/  IMAD.SHL.U32 R12, R23, 0x2, RZ ;  /* 0x00000002170c7824 */ /* 0x002fe200078e00ff */
[C---:B------:R-:W-:Y:S01]  /*06c0*/  LOP3.LUT R14, R0.reuse, 0x7, RZ, 0xc0, !PT ;  /* 0x00000007000e7812 */ /* 0x040fe200078ec0ff */
[----:B------:R-:W1:Y:S01]  /*06d0*/  LDC R80, c[0x0][0x268] ;  /* 0x00009a00ff507b82 */ /* 0x000e620000000800 */
[----:B------:R-:W-:Y:S01]  /*06e0*/  SEL R13, RZ, 0x110, !P1 ;  /* 0x00000110ff0d7807 */ /* 0x000fe20004800000 */
[----:B------:R-:W-:Y:S01]  /*06f0*/  UIMAD UR4, UR7, UR4, URZ ;  /* 0x00000004070472a4 */ /* 0x000fe2000f8e023f */
[----:B------:R-:W-:Y:S01]  /*0700*/  LOP3.LUT R9, R0, 0xe0, RZ, 0xc0, !PT ;  /* 0x000000e000097812 */ /* 0x000fe200078ec0ff */
[----:B------:R-:W-:Y:S01]  /*0710*/  IMAD.SHL.U32 R16, R14, 0x10, RZ ;  /* 0x000000100e107824 */ /* 0x000fe200078e00ff */
[----:B------:R-:W-:Y:S01]  /*0720*/  LOP3.LUT R12, R13, R12, RZ, 0x3c, !PT ;  /* 0x0000000c0d0c7212 */ /* 0x000fe200078e3cff */
[----:B------:R-:W-:Y:S01]  /*0730*/  IMAD R23, R23, UR5, RZ ;  /* 0x0000000517177c24 */ /* 0x000fe2000f8e02ff */
[----:B------:R-:W-:Y:S01]  /*0740*/  LOP3.LUT R15, R0, 0x10, RZ, 0xc0, !PT ;  /* 0x00000010000f7812 */ /* 0x000fe200078ec0ff */
[----:B------:R-:W-:Y:S01]  /*0750*/  IMAD R18, R14, 0x4, R9 ;  /* 0x000000040e127824 */ /* 0x000fe200078e0209 */
[----:B------:R-:W-:Y:S01]  /*0760*/  LOP3.LUT R19, R16, 0xf00, R19, 0xf8, !PT ;  /* 0x00000f0010137812 */ /* 0x000fe200078ef813 */
[----:B------:R-:W2:Y:S01]  /*0770*/  LDC.64 R132, c[0x0][0x220] ;  /* 0x00008800ff847b82 */ /* 0x000ea20000000a00 */
[----:B------:R-:W-:Y:S01]  /*0780*/  IMAD.HI R78, R23, 0x2, RZ ;  /* 0x00000002174e7827 */ /* 0x000fe200078e02ff */
[----:B------:R-:W-:-:S03]  /*0790*/  MOV R158, 0xff800000 ;  /* 0xff800000009e7802 */ /* 0x000fc60000000f00 */
[----:B0-----:R-:W-:Y:S02]  /*07a0*/  IMAD R22, R10, R71, RZ ;  /* 0x000000470a167224 */ /* 0x001fe400078e02ff */
[----:B------:R-:W-:Y:S02]  /*07b0*/  IMAD.SHL.U32 R10, R0, 0x8, RZ ;  /* 0x00000008000a7824 */ /* 0x000fe400078e00ff */
[----:B------:R-:W-:Y:S01]  /*07c0*/  IMAD.MOV.U32 R177, RZ, RZ, -0x800000 ;  /* 0xff800000ffb17424 */ /* 0x000fe200078e00ff */
[C---:B------:R-:W-:Y:S01]  /*07d0*/  LEA R24, R71.reuse, R22, 0x2 ;  /* 0x0000001647187211 */ /* 0x040fe200078e10ff */
[----:B------:R-:W-:Y:S01]  /*07e0*/  IMAD.MOV.U32 R173, RZ, RZ, -0x800000 ;  /* 0xff800000ffad7424 */ /* 0x000fe200078e00ff */
[----:B------:R-:W-:Y:S01]  /*07f0*/  LOP3.LUT R13, R10, 0x30, RZ, 0xc0, !PT ;  /* 0x000000300a0d7812 */ /* 0x000fe200078ec0ff */
[----:B------:R-:W-:Y:S02]  /*0800*/  IMAD.MOV.U32 R159, RZ, RZ, -0x800000 ;  /* 0xff800000ff9f7424 */ /* 0x000fe400078e00ff */
[----:B------:R-:W-:-:S02]  /*0810*/  IMAD R26, R71, 0x4, R24 ;  /* 0x00000004471a7824 */ /* 0x000fc400078e0218 */
[----:B------:R-:W-:Y:S01]  /*0820*/  IMAD R10, R14, 0x40, R13 ;  /* 0x000000400e0a7824 */ /* 0x000fe200078e020d */
[--C-:B------:R-:W-:Y:S01]  /*0830*/  LOP3.LUT R13, R16, 0x30, R21.reuse, 0x78, !PT ;  /* 0x00000030100d7812 */ /* 0x100fe200078e7815 */
[----:B------:R-:W-:Y:S01]  /*0840*/  IMAD R28, R71, 0x4, R26 ;  /* 0x00000004471c7824 */ /* 0x000fe200078e021a */
[----:B------:R-:W-:Y:S02]  /*0850*/  LEA R16, R9, R16, 0x6 ;  /* 0x0000001009107211 */ /* 0x000fe400078e30ff */
[--C-:B------:R-:W-:Y:S01]  /*0860*/  LOP3.LUT R10, R10, 0x10, R21.reuse, 0x78, !PT ;  /* 0x000000100a0a7812 */ /* 0x100fe200078e7815 */
[----:B------:R-:W-:Y:S01]  /*0870*/  IMAD R30, R71, 0x4, R28 ;  /* 0x00000004471e7824 */ /* 0x000fe200078e021c */
[----:B------:R-:W-:Y:S01]  /*0880*/  LOP3.LUT R21, R16, 0x30, R21, 0x78, !PT ;  /* 0x0000003010157812 */ /* 0x000fe200078e7815 */
[----:B------:R-:W-:Y:S01]  /*0890*/  IMAD.U32 R13, R18, 0x20, R13 ;  /* 0x00000020120d7824 */ /* 0x000fe200078e000d */
[----:B------:R-:W-:Y:S01]  /*08a0*/  SHF.R.U32.HI R16, RZ, 0x1, R9 ;  /* 0x00000001ff107819 */ /* 0x000fe20000011609 */
[----:B------:R-:W-:Y:S01]  /*08b0*/  IMAD R18, R17, UR8, RZ ;  /* 0x0000000811127c24 */ /* 0x000fe2000f8e02ff */
[----:B------:R-:W-:Y:S01]  /*08c0*/  LEA R32, R71, R30, 0x2 ;  /* 0x0000001e47207211 */ /* 0x000fe200078e10ff */
[----:B------:R-:W-:Y:S01]  /*08d0*/  ULDC.64 UR8, c[0x0][0x218] ;  /* 0x0000860000087ab9 */ /* 0x000fe20000000a00 */
[----:B------:R-:W-:Y:S01]  /*08e0*/  LEA R9, R15, UR6, 0x3 ;  /* 0x000000060f097c11 */ /* 0x000fe2000f8e18ff */
[C---:B------:R-:W-:Y:S01]  /*08f0*/  IMAD.SHL.U32 R20, R18.reuse, 0x2, RZ ;  /* 0x0000000212147824 */ /* 0x040fe200078e00ff */
[----:B------:R-:W-:Y:S01]  /*0900*/  LOP3.LUT R16, R19, R16, RZ, 0x3c, !PT ;  /* 0x0000001013107212 */ /* 0x000fe200078e3cff */
[----:B------:R-:W-:Y:S01]  /*0910*/  IMAD R34, R71, 0x4, R32 ;  /* 0x0000000447227824 */ /* 0x000fe200078e0220 */
[----:B------:R-:W-:Y:S01]  /*0920*/  LEA R15, R15, R10, 0x5 ;  /* 0x0000000a0f0f7211 */ /* 0x000fe200078e28ff */
[----:B------:R-:W-:Y:S01]  /*0930*/  IMAD.HI R18, R18, 0x2, RZ ;  /* 0x0000000212127827 */ /* 0x000fe200078e02ff */
[----:B------:R-:W-:-:S03]  /*0940*/  SHF.R.U32.HI R10, RZ, 0x7, R0 ;  /* 0x00000007ff0a7819 */ /* 0x000fc60000011600 */
[C---:B------:R-:W-:Y:S01]  /*0950*/  IMAD R36, R71.reuse, 0x4, R34 ;  /* 0x0000000447247824 */ /* 0x040fe200078e0222 */
[----:B------:R-:W-:Y:S01]  /*0960*/  SGXT.U32 R10, R10, 0x1 ;  /* 0x000000010a0a781a */ /* 0x000fe20000000000 */
[----:B------:R-:W-:Y:S02]  /*0970*/  IMAD.IADD R16, R16, 0x1, R9 ;  /* 0x0000000110107824 */ /* 0x000fe400078e0209 */
[C---:B------:R-:W-:Y:S02]  /*0980*/  IMAD R38, R71.reuse, 0x4, R36 ;  /* 0x0000000447267824 */ /* 0x040fe400078e0224 */
[----:B------:R-:W-:Y:S02]  /*0990*/  IMAD R9, R70, UR7, RZ ;  /* 0x0000000746097c24 */ /* 0x000fe4000f8e02ff */
[----:B------:R-:W-:Y:S01]  /*09a0*/  IMAD R14, R14, 0x100, R21 ;  /* 0x000001000e0e7824 */ /* 0x000fe200078e0215 */
[----:B------:R-:W-:Y:S01]  /*09b0*/  LEA R40, R71, R38, 0x2 ;  /* 0x0000002647287211 */ /* 0x000fe200078e10ff */
[----:B------:R-:W-:-:S02]  /*09c0*/  IMAD.SHL.U32 R17, R9, 0x2, RZ ;  /* 0x0000000209117824 */ /* 0x000fc400078e00ff */
[----:B------:R-:W-:-:S03]  /*09d0*/  IMAD.HI R9, R9, 0x2, RZ ;  /* 0x0000000209097827 */ /* 0x000fc600078e02ff */
[----:B------:R-:W-:Y:S01]  /*09e0*/  IADD3 R153, P1, P2, R20, UR8, R17 ;  /* 0x0000000814997c10 */ /* 0x000fe2000fa3e011 */
[C---:B------:R-:W-:Y:S01]  /*09f0*/  IMAD R42, R71.reuse, 0x4, R40 ;  /* 0x00000004472a7824 */ /* 0x040fe200078e0228 */
[----:B------:R-:W-:Y:S01]  /*0a00*/  USHF.L.U32 UR8, UR4, 0x1, URZ ;  /* 0x0000000104087899 */ /* 0x000fe2000800063f */
[----:B-1----:R-:W-:Y:S01]  /*0a10*/  IMAD R17, R10, R80, RZ ;  /* 0x000000500a117224 */ /* 0x002fe200078e02ff */
[----:B------:R-:W-:Y:S01]  /*0a20*/  IADD3.X R33, R18, UR9, R9, P1, P2 ;  /* 0x0000000912217c10 */ /* 0x000fe20008fe4409 */
[----:B------:R-:W-:Y:S01]  /*0a30*/  IMAD R44, R71, 0x4, R42 ;  /* 0x00000004472c7824 */ /* 0x000fe200078e022a */
[----:B------:R-:W-:Y:S01]  /*0a40*/  SHF.L.U32 R9, R23, 0x1, RZ ;  /* 0x0000000117097819 */ /* 0x000fe200000006ff */
[C---:B------:R-:W-:Y:S01]  /*0a50*/  IMAD R21, R80.reuse, 0x2, R17 ;  /* 0x0000000250157824 */ /* 0x040fe200078e0211 */
[----:B------:R-:W-:Y:S01]  /*0a60*/  UIMAD.WIDE UR4, UR4, 0x2, URZ ;  /* 0x00000002040478a5 */ /* 0x000fe2000f8e023f */
[----:B------:R-:W-:Y:S01]  /*0a70*/  IMAD R46, R71, 0x4, R44 ;  /* 0x00000004472e7824 */ /* 0x000fe200078e022c */
[----:B--2---:R-:W-:Y:S01]  /*0a80*/  IADD3 R132, P1, P2, R9, UR8, R132 ;  /* 0x0000000809847c10 */ /* 0x004fe2000fa3e084 */
[----:B------:R-:W-:Y:S01]  /*0a90*/  IMAD R25, R80, 0x2, R21 ;  /* 0x0000000250197824 */ /* 0x000fe200078e0215 */
[-C--:B------:R-:W-:Y:S01]  /*0aa0*/  LEA R218, P3, R24, R153.reuse, 0x1 ;  /* 0x0000009918da7211 */ /* 0x080fe200078608ff */
[----:B------:R-:W-:Y:S01]  /*0ab0*/  ULDC UR9, c[0x0][0x238] ;  /* 0x00008e0000097ab9 */ /* 0x000fe20000000800 */
[C---:B------:R-:W-:Y:S01]  /*0ac0*/  LEA R48, R71.reuse, R46, 0x2 ;  /* 0x0000002e47307211 */ /* 0x040fe200078e10ff */
[----:B------:R-:W-:Y:S01]  /*0ad0*/  IMAD R23, R80, 0x2, R25 ;  /* 0x0000000250177824 */ /* 0x000fe200078e0219 */
[----:B------:R-:W-:Y:S01]  /*0ae0*/  IADD3.X R78, R78, UR5, R133, P1, P2 ;  /* 0x000000054e4e7c10 */ /* 0x000fe20008fe4485 */
[----:B------:R-:W-:Y:S01]  /*0af0*/  UMOV UR4, URZ ;  /* 0x0000003f00047c82 */ /* 0x000fe20008000000 */
[----:B------:R-:W-:Y:S01]  /*0b00*/  LEA R220, P2, R22, R153, 0x1 ;  /* 0x0000009916dc7211 */ /* 0x000fe200078408ff */
[----:B------:R-:W-:Y:S01]  /*0b10*/  IMAD R50, R71, 0x4, R48 ;  /* 0x0000000447327824 */ /* 0x000fe200078e0230 */
[----:B------:R-:W-:-:S02]  /*0b20*/  LEA R27, R80, R23, 0x1 ;  /* 0x00000017501b7211 */ /* 0x000fc400078e08ff */
[----:B------:R-:W-:Y:S02]  /*0b30*/  LEA R216, P4, R26, R153, 0x1 ;  /* 0x000000991ad87211 */ /* 0x000fe400078808ff */
[C---:B------:R-:W-:Y:S01]  /*0b40*/  LEA R52, R71.reuse, R50, 0x2 ;  /* 0x0000003247347211 */ /* 0x040fe200078e10ff */
[----:B------:R-:W-:Y:S01]  /*0b50*/  IMAD R29, R80, 0x2, R27 ;  /* 0x00000002501d7824 */ /* 0x000fe200078e021b */
[-C--:B------:R-:W-:Y:S02]  /*0b60*/  LEA.HI.X.SX32 R221, R22, R33.reuse, 0x1, P2 ;  /* 0x0000002116dd7211 */ /* 0x080fe400010f0eff */
[C---:B------:R-:W-:Y:S01]  /*0b70*/  LEA R54, R71.reuse, R52, 0x2 ;  /* 0x0000003447367211 */ /* 0x040fe200078e10ff */
[----:B------:R-:W-:Y:S01]  /*0b80*/  IMAD R22, R80, 0x2, R29 ;  /* 0x0000000250167824 */ /* 0x000fe200078e021d */
[----:B------:R-:W-:Y:S02]  /*0b90*/  LEA.HI.X.SX32 R219, R24, R33, 0x1, P3 ;  /* 0x0000002118db7211 */ /* 0x000fe400018f0eff */
[----:B------:R-:W-:-:S02]  /*0ba0*/  LEA R56, R71, R54, 0x2 ;  /* 0x0000003647387211 */ /* 0x000fc400078e10ff */
[----:B------:R-:W-:Y:S02]  /*0bb0*/  LEA.HI.X.SX32 R217, R26, R33, 0x1, P4 ;  /* 0x000000211ad97211 */ /* 0x000fe400020f0eff */
[-C--:B------:R-:W-:Y:S01]  /*0bc0*/  LEA R214, P2, R28, R153.reuse, 0x1 ;  /* 0x000000991cd67211 */ /* 0x080fe200078408ff */
[C---:B------:R-:W-:Y:S01]  /*0bd0*/  IMAD R58, R71.reuse, 0x4, R56 ;  /* 0x00000004473a7824 */ /* 0x040fe200078e0238 */
[-C--:B------:R-:W-:Y:S02]  /*0be0*/  LEA R212, P3, R30, R153.reuse, 0x1 ;  /* 0x000000991ed47211 */ /* 0x080fe400078608ff */
[----:B------:R-:W-:Y:S01]  /*0bf0*/  LEA R210, P4, R32, R153, 0x1 ;  /* 0x0000009920d27211 */ /* 0x000fe200078808ff */
[----:B------:R-:W-:Y:S01]  /*0c00*/  IMAD R60, R71, 0x4, R58 ;  /* 0x00000004473c7824 */ /* 0x000fe200078e023a */
[-C--:B------:R-:W-:Y:S02]  /*0c10*/  LEA.HI.X.SX32 R215, R28, R33.reuse, 0x1, P2 ;  /* 0x000000211cd77211 */ /* 0x080fe400010f0eff */
[----:B------:R-:W-:-:S02]  /*0c20*/  LEA.HI.X.SX32 R213, R30, R33, 0x1, P3 ;  /* 0x000000211ed57211 */ /* 0x000fc400018f0eff */
[C---:B------:R-:W-:Y:S02]  /*0c30*/  LEA R62, R71.reuse, R60, 0x2 ;  /* 0x0000003c473e7211 */ /* 0x040fe400078e10ff */
[----:B------:R-:W-:Y:S02]  /*0c40*/  LEA.HI.X.SX32 R211, R32, R33, 0x1, P4 ;  /* 0x0000002120d37211 */ /* 0x000fe400020f0eff */
[-C--:B------:R-:W-:Y:S01]  /*0c50*/  LEA R208, P2, R34, R153.reuse, 0x1 ;  /* 0x0000009922d07211 */ /* 0x080fe200078408ff */
[C---:B------:R-:W-:Y:S01]  /*0c60*/  IMAD R64, R71.reuse, 0x4, R62 ;  /* 0x0000000447407824 */ /* 0x040fe200078e023e */
[-C--:B------:R-:W-:Y:S02]  /*0c70*/  LEA R206, P3, R36, R153.reuse, 0x1 ;  /* 0x0000009924ce7211 */ /* 0x080fe400078608ff */
[----:B------:R-:W-:Y:S01]  /*0c80*/  LEA R204, P4, R38, R153, 0x1 ;  /* 0x0000009926cc7211 */ /* 0x000fe200078808ff */
[----:B------:R-:W-:Y:S01]  /*0c90*/  IMAD R66, R71, 0x4, R64 ;  /* 0x0000000447427824 */ /* 0x000fe200078e0240 */
[----:B------:R-:W-:-:S02]  /*0ca0*/  LEA R24, R80, R22, 0x1 ;  /* 0x0000001650187211 */ /* 0x000fc400078e08ff */
[-C--:B------:R-:W-:Y:S02]  /*0cb0*/  LEA.HI.X.SX32 R209, R34, R33.reuse, 0x1, P2 ;  /* 0x0000002122d17211 */ /* 0x080fe400010f0eff */
[C---:B------:R-:W-:Y:S01]  /*0cc0*/  LEA R68, R71.reuse, R66, 0x2 ;  /* 0x0000004247447211 */ /* 0x040fe200078e10ff */
[----:B------:R-:W-:Y:S01]  /*0cd0*/  IMAD R26, R80, 0x2, R24 ;  /* 0x00000002501a7824 */ /* 0x000fe200078e0218 */
[-C--:B------:R-:W-:Y:S02]  /*0ce0*/  LEA.HI.X.SX32 R207, R36, R33.reuse, 0x1, P3 ;  /* 0x0000002124cf7211 */ /* 0x080fe400018f0eff */
[----:B------:R-:W-:Y:S01]  /*0cf0*/  LEA.HI.X.SX32 R205, R38, R33, 0x1, P4 ;  /* 0x0000002126cd7211 */ /* 0x000fe200020f0eff */
[----:B------:R-:W-:Y:S01]  /*0d00*/  IMAD R70, R71, 0x4, R68 ;  /* 0x0000000447467824 */ /* 0x000fe200078e0244 */
[-C--:B------:R-:W-:Y:S01]  /*0d10*/  LEA R202, P2, R40, R153.reuse, 0x1 ;  /* 0x0000009928ca7211 */ /* 0x080fe200078408ff */
[----:B------:R-:W-:Y:S01]  /*0d20*/  IMAD R28, R80, 0x2, R26 ;  /* 0x00000002501c7824 */ /* 0x000fe200078e021a */
[----:B------:R-:W-:-:S02]  /*0d30*/  LEA R200, P3, R42, R153, 0x1 ;  /* 0x000000992ac87211 */ /* 0x000fc400078608ff */
[C---:B------:R-:W-:Y:S02]  /*0d40*/  LEA R72, R71.reuse, R70, 0x2 ;  /* 0x0000004647487211 */ /* 0x040fe400078e10ff */
[-C--:B------:R-:W-:Y:S02]  /*0d50*/  LEA R198, P4, R44, R153.reuse, 0x1 ;  /* 0x000000992cc67211 */ /* 0x080fe400078808ff */
[----:B------:R-:W-:Y:S01]  /*0d60*/  LEA R190, P5, R52, R153, 0x1 ;  /* 0x0000009934be7211 */ /* 0x000fe200078a08ff */
[C---:B------:R-:W-:Y:S01]  /*0d70*/  IMAD R74, R71.reuse, 0x4, R72 ;  /* 0x00000004474a7824 */ /* 0x040fe200078e0248 */
[-C--:B------:R-:W-:Y:S02]  /*0d80*/  LEA.HI.X.SX32 R203, R40, R33.reuse, 0x1, P2 ;  /* 0x0000002128cb7211 */ /* 0x080fe400010f0eff */
        /* <DEDUP_REMOVED lines=8> */
[----:B------:R-:W-:Y:S02]  /*0e10*/  LEA.HI.X.SX32 R191, R52, R33, 0x1, P5 ;  /* 0x0000002134bf7211 */ /* 0x000fe400028f0eff */
[----:B------:R-:W-:-:S02]  /*0e20*/  LEA R182, P5, R60, R153, 0x1 ;  /* 0x000000993cb67211 */ /* 0x000fc400078a08ff */
[-C--:B------:R-:W-:Y:S02]  /*0e30*/  LEA.HI.X.SX32 R197, R46, R33.reuse, 0x1, P2 ;  /* 0x000000212ec57211 */ /* 0x080fe400010f0eff */
[-C--:B------:R-:W-:Y:S02]  /*0e40*/  LEA.HI.X.SX32 R195, R48, R33.reuse, 0x1, P3 ;  /* 0x0000002130c37211 */ /* 0x080fe400018f0eff */
[----:B------:R-:W-:Y:S02]  /*0e50*/  LEA.HI.X.SX32 R193, R50, R33, 0x1, P4 ;  /* 0x0000002132c17211 */ /* 0x000fe400020f0eff */
[-C--:B------:R-:W-:Y:S02]  /*0e60*/  LEA R188, P2, R54, R153.reuse, 0x1 ;  /* 0x0000009936bc7211 */ /* 0x080fe400078408ff */
[-C--:B------:R-:W-:Y:S02]  /*0e70*/  LEA R186, P3, R56, R153.reuse, 0x1 ;  /* 0x0000009938ba7211 */ /* 0x080fe400078608ff */
[----:B------:R-:W-:-:S02]  /*0e80*/  LEA R184, P4, R58, R153, 0x1 ;  /* 0x000000993ab87211 */ /* 0x000fc400078808ff */
[----:B------:R-:W-:Y:S02]  /*0e90*/  LEA.HI.X.SX32 R183, R60, R33, 0x1, P5 ;  /* 0x000000213cb77211 */ /* 0x000fe400028f0eff */
[C---:B------:R-:W-:Y:S02]  /*0ea0*/  LEA R76, R71.reuse, R20, 0x2 ;  /* 0x00000014474c7211 */ /* 0x040fe400078e10ff */
[----:B------:R-:W-:Y:S02]  /*0eb0*/  LEA R170, P5, R68, R153, 0x1 ;  /* 0x0000009944aa7211 */ /* 0x000fe400078a08ff */
[----:B------:R-:W-:Y:S01]  /*0ec0*/  LEA R30, R80, R28, 0x1 ;  /* 0x0000001c501e7211 */ /* 0x000fe200078e08ff */
[----:B------:R-:W-:Y:S01]  /*0ed0*/  IMAD R9, R71, 0x4, R76 ;  /* 0x0000000447097824 */ /* 0x000fe200078e024c */
[-C--:B------:R-:W-:Y:S02]  /*0ee0*/  LEA.HI.X.SX32 R189, R54, R33.reuse, 0x1, P2 ;  /* 0x0000002136bd7211 */ /* 0x080fe400010f0eff */
[-C--:B------:R-:W-:Y:S01]  /*0ef0*/  LEA.HI.X.SX32 R187, R56, R33.reuse, 0x1, P3 ;  /* 0x0000002138bb7211 */ /* 0x080fe200018f0eff */
[----:B------:R-:W-:Y:S01]  /*0f00*/  IMAD R31, R80, 0x2, R30 ;  /* 0x00000002501f7824 */ /* 0x000fe200078e021e */
[----:B------:R-:W-:-:S02]  /*0f10*/  LEA.HI.X.SX32 R185, R58, R33, 0x1, P4 ;  /* 0x000000213ab97211 */ /* 0x000fc400020f0eff */
[-C--:B------:R-:W-:Y:S01]  /*0f20*/  LEA R180, P2, R62, R153.reuse, 0x1 ;  /* 0x000000993eb47211 */ /* 0x080fe200078408ff */
[----:B------:R-:W-:Y:S01]  /*0f30*/  IMAD R39, R80, 0x2, R31 ;  /* 0x0000000250277824 */ /* 0x000fe200078e021f */
[-C--:B------:R-:W-:Y:S02]  /*0f40*/  LEA R178, P3, R64, R153.reuse, 0x1 ;  /* 0x0000009940b27211 */ /* 0x080fe400078608ff */
[----:B------:R-:W-:Y:S02]  /*0f50*/  LEA R174, P4, R66, R153, 0x1 ;  /* 0x0000009942ae7211 */ /* 0x000fe400078808ff */
[----:B------:R-:W-:Y:S02]  /*0f60*/  LEA.HI.X.SX32 R171, R68, R33, 0x1, P5 ;  /* 0x0000002144ab7211 */ /* 0x000fe400028f0eff */
[----:B------:R-:W-:Y:S02]  /*0f70*/  CS2R R68, SRZ ;  /* 0x0000000000447805 */ /* 0x000fe4000001ff00 */
        /* <DEDUP_REMOVED lines=8> */
[----:B------:R-:W-:Y:S02]  /*1000*/  LEA R152, P5, R9, R153, 0x1 ;  /* 0x0000009909987211 */ /* 0x000fe400078a08ff */
[-C--:B------:R-:W-:Y:S02]  /*1010*/  LEA.HI.X.SX32 R169, R70, R33.reuse, 0x1, P2 ;  /* 0x0000002146a97211 */ /* 0x080fe400010f0eff */
[----:B------:R-:W-:Y:S02]  /*1020*/  CS2R R70, SRZ ;  /* 0x0000000000467805 */ /* 0x000fe4000001ff00 */
[----:B------:R-:W-:Y:S02]  /*1030*/  LEA.HI.X.SX32 R167, R72, R33, 0x1, P3 ;  /* 0x0000002148a77211 */ /* 0x000fe400018f0eff */
[----:B------:R-:W-:-:S02]  /*1040*/  CS2R R72, SRZ ;  /* 0x0000000000487805 */ /* 0x000fc4000001ff00 */
[----:B------:R-:W-:Y:S02]  /*1050*/  LEA.HI.X.SX32 R165, R74, R33, 0x1, P4 ;  /* 0x000000214aa57211 */ /* 0x000fe400020f0eff */
[----:B------:R-:W-:Y:S02]  /*1060*/  CS2R R74, SRZ ;  /* 0x00000000004a7805 */ /* 0x000fe4000001ff00 */
[-C--:B------:R-:W-:Y:S02]  /*1070*/  LEA R160, P2, R18, R153.reuse, 0x1 ;  /* 0x0000009912a07211 */ /* 0x080fe400078408ff */
[-C--:B------:R-:W-:Y:S02]  /*1080*/  LEA R156, P3, R20, R153.reuse, 0x1 ;  /* 0x00000099149c7211 */ /* 0x080fe400078608ff */
[----:B------:R-:W-:Y:S02]  /*1090*/  LEA R154, P4, R76, R153, 0x1 ;  /* 0x000000994c9a7211 */ /* 0x000fe400078808ff */
[----:B------:R-:W-:-:S02]  /*10a0*/  LEA.HI.X.SX32 R153, R9, R33, 0x1, P5 ;  /* 0x0000002109997211 */ /* 0x000fc400028f0eff */
[----:B------:R-:W-:Y:S02]  /*10b0*/  LEA R9, R80, R39, 0x1 ;  /* 0x0000002750097211 */ /* 0x000fe400078e08ff */
[C---:B------:R-:W-:Y:S02]  /*10c0*/  LEA R150, P1, R17.reuse, R132, 0x1 ;  /* 0x0000008411967211 */ /* 0x040fe400078208ff */
[-C--:B------:R-:W-:Y:S01]  /*10d0*/  LEA.HI.X.SX32 R161, R18, R33.reuse, 0x1, P2 ;  /* 0x0000002112a17211 */ /* 0x080fe200010f0eff */
[----:B------:R-:W-:Y:S01]  /*10e0*/  IMAD R10, R80, 0x2, R9 ;  /* 0x00000002500a7824 */ /* 0x000fe200078e0209 */
[----:B------:R-:W-:Y:S02]  /*10f0*/  LEA.HI.X.SX32 R151, R17, R78, 0x1, P1 ;  /* 0x0000004e11977211 */ /* 0x000fe400008f0eff */
[----:B------:R-:W-:Y:S01]  /*1100*/  LEA.HI.X.SX32 R157, R20, R33, 0x1, P3 ;  /* 0x00000021149d7211 */ /* 0x000fe200018f0eff */
[----:B------:R-:W-:Y:S01]  /*1110*/  IMAD R17, R80, 0x2, R10 ;  /* 0x0000000250117824 */ /* 0x000fe200078e020a */
[----:B------:R-:W-:-:S02]  /*1120*/  LEA R148, P2, R21, R132, 0x1 ;  /* 0x0000008415947211 */ /* 0x000fc400078408ff */
[-C--:B------:R-:W-:Y:S02]  /*1130*/  LEA R144, P3, R23, R132.reuse, 0x1 ;  /* 0x0000008417907211 */ /* 0x080fe400078608ff */
[C---:B------:R-:W-:Y:S02]  /*1140*/  LEA R18, R80.reuse, R17, 0x1 ;  /* 0x0000001150127211 */ /* 0x040fe400078e08ff */
[----:B------:R-:W-:Y:S02]  /*1150*/  LEA R146, P1, R25, R132, 0x1 ;  /* 0x0000008419927211 */ /* 0x000fe400078208ff */
[-C--:B------:R-:W-:Y:S01]  /*1160*/  LEA.HI.X.SX32 R149, R21, R78.reuse, 0x1, P2 ;  /* 0x0000004e15957211 */ /* 0x080fe200010f0eff */
[----:B------:R-:W-:Y:S01]  /*1170*/  IMAD R20, R80, 0x2, R18 ;  /* 0x0000000250147824 */ /* 0x000fe200078e0212 */
[----:B------:R-:W-:Y:S02]  /*1180*/  LEA.HI.X.SX32 R145, R23, R78, 0x1, P3 ;  /* 0x0000004e17917211 */ /* 0x000fe400018f0eff */
[----:B------:R-:W-:Y:S01]  /*1190*/  LEA R138, P3, R22, R132, 0x1 ;  /* 0x00000084168a7211 */ /* 0x000fe200078608ff */
[----:B------:R-:W-:Y:S01]  /*11a0*/  IMAD R21, R80, 0x2, R20 ;  /* 0x0000000250157824 */ /* 0x000fe200078e0214 */
[----:B------:R-:W-:-:S02]  /*11b0*/  LEA.HI.X.SX32 R147, R25, R78, 0x1, P1 ;  /* 0x0000004e19937211 */ /* 0x000fc400008f0eff */
[----:B------:R-:W-:Y:S02]  /*11c0*/  LEA R142, P1, R27, R132, 0x1 ;  /* 0x000000841b8e7211 */ /* 0x000fe400078208ff */
[----:B------:R-:W-:Y:S02]  /*11d0*/  LEA.HI.X.SX32 R139, R22, R78, 0x1, P3 ;  /* 0x0000004e168b7211 */ /* 0x000fe400018f0eff */
[C---:B------:R-:W-:Y:S02]  /*11e0*/  LEA R22, R80.reuse, R21, 0x1 ;  /* 0x0000001550167211 */ /* 0x040fe400078e08ff */
[----:B------:R-:W-:Y:S02]  /*11f0*/  LEA R140, P2, R29, R132, 0x1 ;  /* 0x000000841d8c7211 */ /* 0x000fe400078408ff */
[----:B------:R-:W-:Y:S01]  /*1200*/  LEA.HI.X.SX32 R143, R27, R78, 0x1, P1 ;  /* 0x0000004e1b8f7211 */ /* 0x000fe200008f0eff */
[----:B------:R-:W-:Y:S01]  /*1210*/  IMAD R23, R80, 0x2, R22 ;  /* 0x0000000250177824 */ /* 0x000fe200078e0216 */
[----:B------:R-:W-:-:S02]  /*1220*/  LEA R32, P1, R24, R132, 0x1 ;  /* 0x0000008418207211 */ /* 0x000fc400078208ff */
[----:B------:R-:W-:Y:S02]  /*1230*/  LEA.HI.X.SX32 R155, R76, R33, 0x1, P4 ;  /* 0x000000214c9b7211 */ /* 0x000fe400020f0eff */
[----:B------:R-:W-:Y:S01]  /*1240*/  LEA.HI.X.SX32 R141, R29, R78, 0x1, P2 ;  /* 0x0000004e1d8d7211 */ /* 0x000fe200010f0eff */
[----:B------:R-:W-:Y:S01]  /*1250*/  IMAD.MOV.U32 R29, RZ, RZ, RZ ;  /* 0x000000ffff1d7224 */ /* 0x000fe200078e00ff */
[----:B------:R-:W-:Y:S02]  /*1260*/  LEA R136, P2, R26, R132, 0x1 ;  /* 0x000000841a887211 */ /* 0x000fe400078408ff */
[----:B------:R-:W-:Y:S01]  /*1270*/  LEA.HI.X.SX32 R33, R24, R78, 0x1, P1 ;  /* 0x0000004e18217211 */ /* 0x000fe200008f0eff */
[----:B------:R-:W-:Y:S01]  /*1280*/  IMAD R24, R80, 0x2, R23 ;  /* 0x0000000250187824 */ /* 0x000fe200078e0217 */
[----:B------:R-:W-:Y:S02]  /*1290*/  LEA R34, P1, R30, R132, 0x1 ;  /* 0x000000841e227211 */ /* 0x000fe400078208ff */
[----:B------:R-:W-:-:S02]  /*12a0*/  LEA.HI.X.SX32 R137, R26, R78, 0x1, P2 ;  /* 0x0000004e1a897211 */ /* 0x000fc400010f0eff */
[-C--:B------:R-:W-:Y:S02]  /*12b0*/  LEA R134, P3, R28, R132.reuse, 0x1 ;  /* 0x000000841c867211 */ /* 0x080fe400078608ff */
[----:B------:R-:W-:Y:S02]  /*12c0*/  LEA R36, P2, R31, R132, 0x1 ;  /* 0x000000841f247211 */ /* 0x000fe400078408ff */
[----:B------:R-:W-:Y:S01]  /*12d0*/  LEA.HI.X.SX32 R35, R30, R78, 0x1, P1 ;  /* 0x0000004e1e237211 */ /* 0x000fe200008f0eff */
[----:B------:R-:W-:Y:S01]  /*12e0*/  IMAD.MOV.U32 R30, RZ, RZ, 0x3f800000 ;  /* 0x3f800000ff1e7424 */ /* 0x000fe200078e00ff */
[----:B------:R-:W-:Y:S02]  /*12f0*/  LEA R40, P1, R9, R132, 0x1 ;  /* 0x0000008409287211 */ /* 0x000fe400078208ff */
[----:B------:R-:W-:Y:S02]  /*1300*/  LEA R25, R80, R24, 0x1 ;  /* 0x0000001850197211 */ /* 0x000fe400078e08ff */
[----:B------:R-:W-:-:S02]  /*1310*/  LEA.HI.X.SX32 R135, R28, R78, 0x1, P3 ;  /* 0x0000004e1c877211 */ /* 0x000fc400018f0eff */
[----:B------:R-:W-:Y:S02]  /*1320*/  LEA.HI.X.SX32 R37, R31, R78, 0x1, P2 ;  /* 0x0000004e1f257211 */ /* 0x000fe400010f0eff */
[-C--:B------:R-:W-:Y:S02]  /*1330*/  LEA R38, P3, R39, R132.reuse, 0x1 ;  /* 0x0000008427267211 */ /* 0x080fe400078608ff */
[----:B------:R-:W-:Y:S02]  /*1340*/  LEA R42, P2, R10, R132, 0x1 ;  /* 0x000000840a2a7211 */ /* 0x000fe400078408ff */
[-C--:B------:R-:W-:Y:S01]  /*1350*/  LEA.HI.X.SX32 R41, R9, R78.reuse, 0x1, P1 ;  /* 0x0000004e09297211 */ /* 0x080fe200008f0eff */
[----:B------:R-:W-:Y:S01]  /*1360*/  IMAD R9, R80, 0x2, R25 ;  /* 0x0000000250097824 */ /* 0x000fe200078e0219 */
[-C--:B------:R-:W-:Y:S02]  /*1370*/  LEA.HI.X.SX32 R39, R39, R78.reuse, 0x1, P3 ;  /* 0x0000004e27277211 */ /* 0x080fe400018f0eff */
[----:B------:R-:W-:Y:S01]  /*1380*/  LEA.HI.X.SX32 R43, R10, R78, 0x1, P2 ;  /* 0x0000004e0a2b7211 */ /* 0x000fe200010f0eff */
[----:B------:R-:W-:Y:S01]  /*1390*/  IMAD R10, R80, 0x2, R9 ;  /* 0x00000002500a7824 */ /* 0x000fe200078e0209 */
[----:B------:R-:W-:-:S02]  /*13a0*/  LEA R44, P3, R17, R132, 0x1 ;  /* 0x00000084112c7211 */ /* 0x000fc400078608ff */
[----:B------:R-:W-:Y:S02]  /*13b0*/  LEA R46, P1, R18, R132, 0x1 ;  /* 0x00000084122e7211 */ /* 0x000fe400078208ff */
[----:B------:R-:W-:Y:S02]  /*13c0*/  LEA.HI.X.SX32 R45, R17, R78, 0x1, P3 ;  /* 0x0000004e112d7211 */ /* 0x000fe400018f0eff */
[----:B------:R-:W-:Y:S02]  /*13d0*/  LEA R17, R80, R10, 0x1 ;  /* 0x0000000a50117211 */ /* 0x000fe400078e08ff */
[----:B------:R-:W-:Y:S02]  /*13e0*/  LEA R48, P2, R20, R132, 0x1 ;  /* 0x0000008414307211 */ /* 0x000fe400078408ff */
[----:B------:R-:W-:Y:S01]  /*13f0*/  LEA.HI.X.SX32 R47, R18, R78, 0x1, P1 ;  /* 0x0000004e122f7211 */ /* 0x000fe200008f0eff */
[----:B------:R-:W-:Y:S01]  /*1400*/  IMAD R18, R80, 0x2, R17 ;  /* 0x0000000250127824 */ /* 0x000fe200078e0211 */
[----:B------:R-:W-:-:S02]  /*1410*/  LEA R50, P3, R21, R132, 0x1 ;  /* 0x0000008415327211 */ /* 0x000fc400078608ff */
[----:B------:R-:W-:Y:S01]  /*1420*/  LEA.HI.X.SX32 R49, R20, R78, 0x1, P2 ;  /* 0x0000004e14317211 */ /* 0x000fe200010f0eff */
[----:B------:R-:W-:Y:S01]  /*1430*/  IMAD R20, R80, 0x2, R18 ;  /* 0x0000000250147824 */ /* 0x000fe200078e0212 */
[----:B------:R-:W-:Y:S02]  /*1440*/  LEA R54, P2, R23, R132, 0x1 ;  /* 0x0000008417367211 */ /* 0x000fe400078408ff */
[----:B------:R-:W-:Y:S02]  /*1450*/  LEA.HI.X.SX32 R51, R21, R78, 0x1, P3 ;  /* 0x0000004e15337211 */ /* 0x000fe400018f0eff */
[-C--:B------:R-:W-:Y:S02]  /*1460*/  LEA R52, P1, R22, R132.reuse, 0x1 ;  /* 0x0000008416347211 */ /* 0x080fe400078208ff */
[----:B------:R-:W-:Y:S02]  /*1470*/  LEA R56, P3, R24, R132, 0x1 ;  /* 0x0000008418387211 */ /* 0x000fe400078608ff */
[----:B------:R-:W-:-:S02]  /*1480*/  LEA.HI.X.SX32 R55, R23, R78, 0x1, P2 ;  /* 0x0000004e17377211 */ /* 0x000fc400010f0eff */
[----:B------:R-:W-:Y:S02]  /*1490*/  LEA R60, P2, R9, R132, 0x1 ;  /* 0x00000084093c7211 */ /* 0x000fe400078408ff */
[----:B------:R-:W-:Y:S02]  /*14a0*/  LEA R21, R80, R20, 0x1 ;  /* 0x0000001450157211 */ /* 0x000fe400078e08ff */
[-C--:B------:R-:W-:Y:S02]  /*14b0*/  LEA.HI.X.SX32 R53, R22, R78.reuse, 0x1, P1 ;  /* 0x0000004e16357211 */ /* 0x080fe400008f0eff */
[----:B------:R-:W-:Y:S02]  /*14c0*/  LEA.HI.X.SX32 R57, R24, R78, 0x1, P3 ;  /* 0x0000004e18397211 */ /* 0x000fe400018f0eff */
[-C--:B------:R-:W-:Y:S02]  /*14d0*/  LEA R58, P1, R25, R132.reuse, 0x1 ;  /* 0x00000084193a7211 */ /* 0x080fe400078208ff */
[----:B------:R-:W-:-:S02]  /*14e0*/  LEA R62, P3, R10, R132, 0x1 ;  /* 0x000000840a3e7211 */ /* 0x000fc400078608ff */
[-C--:B------:R-:W-:Y:S01]  /*14f0*/  LEA.HI.X.SX32 R61, R9, R78.reuse, 0x1, P2 ;  /* 0x0000004e093d7211 */ /* 0x080fe200010f0eff */
[----:B------:R-:W-:Y:S01]  /*1500*/  IMAD R9, R80, 0x2, R21 ;  /* 0x0000000250097824 */ /* 0x000fe200078e0215 */
[-C--:B------:R-:W-:Y:S02]  /*1510*/  LEA.HI.X.SX32 R59, R25, R78.reuse, 0x1, P1 ;  /* 0x0000004e193b7211 */ /* 0x080fe400008f0eff */
[----:B------:R-:W-:Y:S01]  /*1520*/  LEA.HI.X.SX32 R63, R10, R78, 0x1, P3 ;  /* 0x0000004e0a3f7211 */ /* 0x000fe200018f0eff */
[----:B------:R-:W-:Y:S01]  /*1530*/  IMAD R10, R80, 0x2, R9 ;  /* 0x00000002500a7824 */ /* 0x000fe200078e0209 */
[-C--:B------:R-:W-:Y:S02]  /*1540*/  LEA R64, P1, R17, R132.reuse, 0x1 ;  /* 0x0000008411407211 */ /* 0x080fe400078208ff */
[-C--:B------:R-:W-:Y:S02]  /*1550*/  LEA R66, P2, R18, R132.reuse, 0x1 ;  /* 0x0000008412427211 */ /* 0x080fe400078408ff */
[----:B------:R-:W-:-:S02]  /*1560*/  LEA R124, P3, R20, R132, 0x1 ;  /* 0x00000084147c7211 */ /* 0x000fc400078608ff */
[----:B------:R-:W-:Y:S02]  /*1570*/  LEA.HI.X.SX32 R65, R17, R78, 0x1, P1 ;  /* 0x0000004e11417211 */ /* 0x000fe400008f0eff */
[----:B------:R-:W-:Y:S02]  /*1580*/  LEA R17, R80, R10, 0x1 ;  /* 0x0000000a50117211 */ /* 0x000fe400078e08ff */
[-C--:B------:R-:W-:Y:S02]  /*1590*/  LEA.HI.X.SX32 R67, R18, R78.reuse, 0x1, P2 ;  /* 0x0000004e12437211 */ /* 0x080fe400010f0eff */
[----:B------:R-:W-:Y:S02]  /*15a0*/  LEA.HI.X.SX32 R125, R20, R78, 0x1, P3 ;  /* 0x0000004e147d7211 */ /* 0x000fe400018f0eff */
[-C--:B------:R-:W-:Y:S02]  /*15b0*/  LEA R126, P1, R21, R132.reuse, 0x1 ;  /* 0x00000084157e7211 */ /* 0x080fe400078208ff */
[----:B------:R-:W-:-:S02]  /*15c0*/  LEA R128, P2, R9, R132, 0x1 ;  /* 0x0000008409807211 */ /* 0x000fc400078408ff */
[CC--:B------:R-:W-:Y:S02]  /*15d0*/  LEA R130, P3, R10.reuse, R132.reuse, 0x1 ;  /* 0x000000840a827211 */ /* 0x0c0fe400078608ff */
[----:B------:R-:W-:Y:S02]  /*15e0*/  LEA R132, P4, R17, R132, 0x1 ;  /* 0x0000008411847211 */ /* 0x000fe400078808ff */
[----:B------:R-:W-:Y:S02]  /*15f0*/  LOP3.LUT R24, R19, 0x10, R0, 0x78, !PT ;  /* 0x0000001013187812 */ /* 0x000fe400078e7800 */
[-C--:B------:R-:W-:Y:S02]  /*1600*/  LEA.HI.X.SX32 R127, R21, R78.reuse, 0x1, P1 ;  /* 0x0000004e157f7211 */ /* 0x080fe400008f0eff */
[-C--:B------:R-:W-:Y:S01]  /*1610*/  LEA.HI.X.SX32 R129, R9, R78.reuse, 0x1, P2 ;  /* 0x0000004e09817211 */ /* 0x080fe200010f0eff */
[----:B------:R-:W-:Y:S01]  /*1620*/  IMAD.MOV.U32 R9, RZ, RZ, 0x3f800000 ;  /* 0x3f800000ff097424 */ /* 0x000fe200078e00ff */
[-C--:B------:R-:W-:Y:S01]  /*1630*/  LEA.HI.X.SX32 R131, R10, R78.reuse, 0x1, P3 ;  /* 0x0000004e0a837211 */ /* 0x080fe200018f0eff */
[----:B------:R-:W-:Y:S01]  /*1640*/  IMAD.MOV.U32 R10, RZ, RZ, 0x3f800000 ;  /* 0x3f800000ff0a7424 */ /* 0x000fe200078e00ff */
[----:B------:R-:W-:-:S02]  /*1650*/  LEA.HI.X.SX32 R133, R17, R78, 0x1, P4 ;  /* 0x0000004e11857211 */ /* 0x000fc400020f0eff */
[C---:B------:R-:W-:Y:S02]  /*1660*/  LOP3.LUT P1, RZ, R0.reuse, 0x7, RZ, 0xc0, !PT ;  /* 0x0000000700ff7812 */ /* 0x040fe4000782c0ff */
[----:B------:R-:W-:Y:S02]  /*1670*/  LOP3.LUT P2, RZ, R0, 0x3, RZ, 0xc0, !PT ;  /* 0x0000000300ff7812 */ /* 0x000fe4000784c0ff */
[----:B------:R-:W-:Y:S02]  /*1680*/  LOP3.LUT R17, R5, 0x40, RZ, 0x3c, !PT ;  /* 0x0000004005117812 */ /* 0x000fe400078e3cff */
[----:B------:R-:W-:Y:S02]  /*1690*/  MOV R20, RZ ;  /* 0x000000ff00147202 */ /* 0x000fe40000000f00 */
[----:B------:R-:W-:Y:S02]  /*16a0*/  MOV R31, 0x3f800000 ;  /* 0x3f800000001f7802 */ /* 0x000fe40000000f00 */
[----:B------:R-:W-:-:S02]  /*16b0*/  LOP3.LUT R25, R12, 0x20, RZ, 0x3c, !PT ;  /* 0x000000200c197812 */ /* 0x000fc400078e3cff */
[C---:B------:R-:W-:Y:S02]  /*16c0*/  LOP3.LUT R26, R12.reuse, 0x40, RZ, 0x3c, !PT ;  /* 0x000000400c1a7812 */ /* 0x040fe400078e3cff */
[----:B------:R-:W-:Y:S02]  /*16d0*/  LOP3.LUT R27, R12, 0x60, RZ, 0x3c, !PT ;  /* 0x000000600c1b7812 */ /* 0x000fe400078e3cff */
[----:B------:R-:W-:Y:S02]  /*16e0*/  LOP3.LUT R28, R13, 0x40, RZ, 0x3c, !PT ;  /* 0x000000400d1c7812 */ /* 0x000fe400078e3cff */
[C---:B------:R-:W-:Y:S02]  /*16f0*/  LOP3.LUT R19, R24.reuse, 0x20, RZ, 0x3c, !PT ;  /* 0x0000002018137812 */ /* 0x040fe400078e3cff */
[C---:B------:R-:W-:Y:S02]  /*1700*/  LOP3.LUT R18, R24.reuse, 0x40, RZ, 0x3c, !PT ;  /* 0x0000004018127812 */ /* 0x040fe400078e3cff */
[----:B------:R-:W-:-:S02]  /*1710*/  LOP3.LUT R21, R24, 0x60, RZ, 0x3c, !PT ;  /* 0x0000006018157812 */ /* 0x000fc400078e3cff */
[----:B------:R-:W-:Y:S02]  /*1720*/  LOP3.LUT R22, R15, 0x20, RZ, 0x3c, !PT ;  /* 0x000000200f167812 */ /* 0x000fe400078e3cff */
[----:B------:R-:W-:-:S07]  /*1730*/  LOP3.LUT R23, R14, 0x40, RZ, 0x3c, !PT ;  /* 0x000000400e177812 */ /* 0x000fce00078e3cff */
.L_x_1:
[----:B------:R-:W-:-:S04]  /*1740*/  IMAD.WIDE R76, R20, 0x2, R206 ;  /* 0x00000002144c7825 */ /* 0x000fc800078e02ce */
[C---:B------:R-:W-:Y:S01]  /*1750*/  IMAD.WIDE R78, R20.reuse, 0x2, R204 ;  /* 0x00000002144e7825 */ /* 0x040fe200078e02cc */
[----:B------:R0:W2:Y:S03]  /*1760*/  LDG.E.U16 R112, desc[UR10][R76.64] ;  /* 0x0000000a4c707981 */ /* 0x0000a6000c1e1500 */
[C---:B------:R-:W-:Y:S01]  /*1770*/  IMAD.WIDE R80, R20.reuse, 0x2, R202 ;  /* 0x0000000214507825 */ /* 0x040fe200078e02ca */
[----:B------:R-:W3:Y:S03]  /*1780*/  LDG.E.U16 R114, desc[UR10][R78.64] ;  /* 0x0000000a4e727981 */ /* 0x000ee6000c1e1500 */
[C---:B------:R-:W-:Y:S01]  /*1790*/  IMAD.WIDE R82, R20.reuse, 0x2, R200 ;  /* 0x0000000214527825 */ /* 0x040fe200078e02c8 */
[----:B------:R-:W4:Y:S03]  /*17a0*/  LDG.E.U16 R116, desc[UR10][R80.64] ;  /* 0x0000000a50747981 */ /* 0x000f26000c1e1500 */
[C---:B------:R-:W-:Y:S01]  /*17b0*/  IMAD.WIDE R84, R20.reuse, 0x2, R198 ;  /* 0x0000000214547825 */ /* 0x040fe200078e02c6 */
[----:B------:R1:W5:Y:S03]  /*17c0*/  LDG.E.U16 R118, desc[UR10][R82.64] ;  /* 0x0000000a52767981 */ /* 0x000366000c1e1500 */
[C---:B------:R-:W-:Y:S01]  /*17d0*/  IMAD.WIDE R86, R20.reuse, 0x2, R196 ;  /* 0x0000000214567825 */ /* 0x040fe200078e02c4 */
[----:B------:R1:W4:Y:S03]  /*17e0*/  LDG.E.U16 R120, desc[UR10][R84.64] ;  /* 0x0000000a54787981 */ /* 0x000326000c1e1500 */
[C---:B------:R-:W-:Y:S01]  /*17f0*/  IMAD.WIDE R88, R20.reuse, 0x2, R194 ;  /* 0x0000000214587825 */ /* 0x040fe200078e02c2 */
[----:B------:R1:W2:Y:S03]  /*1800*/  LDG.E.U16 R122, desc[UR10][R86.64] ;  /* 0x0000000a567a7981 */ /* 0x0002a6000c1e1500 */
[C---:B------:R-:W-:Y:S01]  /*1810*/  IMAD.WIDE R90, R20.reuse, 0x2, R192 ;  /* 0x00000002145a7825 */ /* 0x040fe200078e02c0 */
[----:B------:R1:W4:Y:S03]  /*1820*/  LDG.E.U16 R172, desc[UR10][R88.64] ;  /* 0x0000000a58ac7981 */ /* 0x000326000c1e1500 */
[C---:B------:R-:W-:Y:S01]  /*1830*/  IMAD.WIDE R92, R20.reuse, 0x2, R190 ;  /* 0x00000002145c7825 */ /* 0x040fe200078e02be */
[----:B------:R1:W4:Y:S03]  /*1840*/  LDG.E.U16 R176, desc[UR10][R90.64] ;  /* 0x0000000a5ab07981 */ /* 0x000326000c1e1500 */
[C---:B0-----:R-:W-:Y:S01]  /*1850*/  IMAD.WIDE R76, R20.reuse, 0x2, R180 ;  /* 0x00000002144c7825 */ /* 0x041fe200078e02b4 */
[----:B------:R0:W4:Y:S03]  /*1860*/  LDG.E.U16 R222, desc[UR10][R92.64] ;  /* 0x0000000a5cde7981 */ /* 0x000126000c1e1500 */
[C---:B------:R-:W-:Y:S01]  /*1870*/  IMAD.WIDE R94, R20.reuse, 0x2, R188 ;  /* 0x00000002145e7825 */ /* 0x040fe200078e02bc */
[----:B------:R0:W4:Y:S03]  /*1880*/  LDG.E.U16 R230, desc[UR10][R76.64] ;  /* 0x0000000a4ce67981 */ /* 0x000126000c1e1500 */
[C---:B-1----:R-:W-:Y:S01]  /*1890*/  IMAD.WIDE R82, R20.reuse, 0x2, R184 ;  /* 0x0000000214527825 */ /* 0x042fe200078e02b8 */
[----:B------:R-:W4:Y:S03]  /*18a0*/  LDG.E.U16 R224, desc[UR10][R94.64] ;  /* 0x0000000a5ee07981 */ /* 0x000f26000c1e1500 */
[C---:B------:R-:W-:Y:S01]  /*18b0*/  IMAD.WIDE R78, R20.reuse, 0x2, R182 ;  /* 0x00000002144e7825 */ /* 0x040fe200078e02b6 */
[----:B------:R-:W4:Y:S03]  /*18c0*/  LDG.E.U16 R226, desc[UR10][R82.64] ;  /* 0x0000000a52e27981 */ /* 0x000f26000c1e1500 */
[C---:B------:R-:W-:Y:S01]  /*18d0*/  IMAD.WIDE R80, R20.reuse, 0x2, R174 ;  /* 0x0000000214507825 */ /* 0x040fe200078e02ae */
[----:B------:R1:W4:Y:S03]  /*18e0*/  LDG.E.U16 R228, desc[UR10][R78.64] ;  /* 0x0000000a4ee47981 */ /* 0x000326000c1e1500 */
[C---:B------:R-:W-:Y:S01]  /*18f0*/  IMAD.WIDE R96, R20.reuse, 0x2, R220 ;  /* 0x0000000214607825 */ /* 0x040fe200078e02dc */
[----:B------:R1:W4:Y:S03]  /*1900*/  LDG.E.U16 R232, desc[UR10][R80.64] ;  /* 0x0000000a50e87981 */ /* 0x000326000c1e1500 */
[----:B------:R-:W-:-:S02]  /*1910*/  IMAD.WIDE R100, R20, 0x2, R216 ;  /* 0x0000000214647825 */ /* 0x000fc400078e02d8 */
[----:B------:R-:W4:Y:S02]  /*1920*/  LDG.E.U16 R96, desc[UR10][R96.64] ;  /* 0x0000000a60607981 */ /* 0x000f24000c1e1500 */
[C---:B------:R-:W-:Y:S02]  /*1930*/  IMAD.WIDE R104, R20.reuse, 0x2, R212 ;  /* 0x0000000214687825 */ /* 0x040fe400078e02d4 */
[----:B------:R-:W4:Y:S02]  /*1940*/  LDG.E.U16 R100, desc[UR10][R100.64] ;  /* 0x0000000a64647981 */ /* 0x000f24000c1e1500 */
[C---:B------:R-:W-:Y:S02]  /*1950*/  IMAD.WIDE R108, R20.reuse, 0x2, R208 ;  /* 0x00000002146c7825 */ /* 0x040fe400078e02d0 */
[----:B------:R-:W4:Y:S02]  /*1960*/  LDG.E.U16 R104, desc[UR10][R104.64] ;  /* 0x0000000a68687981 */ /* 0x000f24000c1e1500 */
        /* <DEDUP_REMOVED lines=16> */
[C---:B0-----:R-:W-:Y:S02]  /*1a70*/  IMAD.WIDE R92, R20.reuse, 0x2, R178 ;  /* 0x00000002145c7825 */ /* 0x041fe400078e02b2 */
[----:B------:R-:W4:Y:S02]  /*1a80*/  LDG.E.U16 R110, desc[UR10][R110.64] ;  /* 0x0000000a6e6e7981 */ /* 0x000f24000c1e1500 */
[----:B------:R-:W-:-:S02]  /*1a90*/  IMAD.WIDE R76, R20, 0x2, R170 ;  /* 0x00000002144c7825 */ /* 0x000fc400078e02aa */
[----:B------:R-:W4:Y:S02]  /*1aa0*/  LDG.E.U16 R92, desc[UR10][R92.64] ;  /* 0x0000000a5c5c7981 */ /* 0x000f24000c1e1500 */
[C---:B-1----:R-:W-:Y:S02]  /*1ab0*/  IMAD.WIDE R78, R20.reuse, 0x2, R166 ;  /* 0x00000002144e7825 */ /* 0x042fe400078e02a6 */
[----:B------:R-:W4:Y:S02]  /*1ac0*/  LDG.E.U16 R76, desc[UR10][R76.64] ;  /* 0x0000000a4c4c7981 */ /* 0x000f24000c1e1500 */
[C---:B------:R-:W-:Y:S02]  /*1ad0*/  IMAD.WIDE R80, R20.reuse, 0x2, R162 ;  /* 0x0000000214507825 */ /* 0x040fe400078e02a2 */
[----:B------:R-:W4:Y:S02]  /*1ae0*/  LDG.E.U16 R234, desc[UR10][R78.64] ;  /* 0x0000000a4eea7981 */ /* 0x000f24000c1e1500 */
[----:B------:R-:W-:-:S02]  /*1af0*/  IMAD.WIDE R82, R20, 0x2, R156 ;  /* 0x0000000214527825 */ /* 0x000fc400078e029c */
[----:B------:R-:W4:Y:S02]  /*1b00*/  LDG.E.U16 R236, desc[UR10][R80.64] ;  /* 0x0000000a50ec7981 */ /* 0x000f24000c1e1500 */
[----:B------:R-:W-:Y:S02]  /*1b10*/  IMAD.WIDE R94, R20, 0x2, R152 ;  /* 0x00000002145e7825 */ /* 0x000fe400078e0298 */
[----:B------:R-:W4:Y:S04]  /*1b20*/  LDG.E.U16 R238, desc[UR10][R82.64] ;  /* 0x0000000a52ee7981 */ /* 0x000f28000c1e1500 */
[----:B------:R-:W4:Y:S01]  /*1b30*/  LDG.E.U16 R240, desc[UR10][R94.64] ;  /* 0x0000000a5ef07981 */ /* 0x000f22000c1e1500 */
[----:B------:R-:W-:Y:S06]  /*1b40*/  BAR.SYNC.DEFER_BLOCKING 0x0 ;  /* 0x0000000000007b1d */ /* 0x000fec0000010000 */
[----:B---3--:R-:W-:Y:S04]  /*1b50*/  STS.U16 [R5+UR6+0x1000], R114 ;  /* 0x0010007205007988 */ /* 0x008fe80008000406 */
[----:B-----5:R-:W-:Y:S04]  /*1b60*/  STS.U16 [R5+UR6+0x1400], R118 ;  /* 0x0014007605007988 */ /* 0x020fe80008000406 */
[----:B--2---:R-:W-:Y:S04]  /*1b70*/  STS.U16 [R5+UR6+0x1800], R122 ;  /* 0x0018007a05007988 */ /* 0x004fe80008000406 */
[----:B----4-:R-:W-:Y:S04]  /*1b80*/  STS.U16 [R5+UR6+0x1c00], R176 ;  /* 0x001c00b005007988 */ /* 0x010fe80008000406 */
[----:B------:R-:W-:Y:S04]  /*1b90*/  STS.U16 [R5+UR6+0x2800], R230 ;  /* 0x002800e605007988 */ /* 0x000fe80008000406 */
[----:B------:R-:W-:Y:S04]  /*1ba0*/  STS.U16 [R5+UR6+0x2000], R224 ;  /* 0x002000e005007988 */ /* 0x000fe80008000406 */
[----:B------:R-:W-:Y:S04]  /*1bb0*/  STS.U16 [R5+UR6+0x2400], R226 ;  /* 0x002400e205007988 */ /* 0x000fe80008000406 */
[----:B------:R-:W-:Y:S04]  /*1bc0*/  STS.U16 [R5+UR6+0x2c00], R232 ;  /* 0x002c00e805007988 */ /* 0x000fe80008000406 */
[----:B------:R-:W-:Y:S04]  /*1bd0*/  STS.U16 [R5+UR6], R96 ;  /* 0x0000006005007988 */ /* 0x000fe80008000406 */
[----:B------:R-:W-:Y:S04]  /*1be0*/  STS.U16 [R5+UR6+0x400], R100 ;  /* 0x0004006405007988 */ /* 0x000fe80008000406 */
        /* <DEDUP_REMOVED lines=21> */
[----:B------:R-:W-:Y:S01]  /*1d40*/  STS.U16 [R17+UR6+0x3e00], R240 ;  /* 0x003e00f011007988 */ /* 0x000fe20008000406 */
[----:B------:R-:W-:Y:S06]  /*1d50*/  BAR.SYNC.DEFER_BLOCKING 0x0 ;  /* 0x0000000000007b1d */ /* 0x000fec0000010000 */
[----:B------:R-:W-:Y:S04]  /*1d60*/  LDSM.16.MT88.4 R100, [R15+UR6+0x6000] ;  /* 0x006000060f64783b */ /* 0x000fe80008004200 */
[----:B------:R-:W0:Y:S04]  /*1d70*/  LDSM.16.M88.4 R88, [R13+UR6] ;  /* 0x000000060d58783b */ /* 0x000e280008000200 */
[----:B------:R-:W1:Y:S04]  /*1d80*/  LDSM.16.MT88.4 R112, [R22+UR6+0x6000] ;  /* 0x006000061670783b */ /* 0x000e680008004200 */
[----:B------:R-:W2:Y:S04]  /*1d90*/  LDSM.16.M88.4 R84, [R13+UR6+0x2000] ;  /* 0x002000060d54783b */ /* 0x000ea80008000200 */
[----:B------:R-:W3:Y:S04]  /*1da0*/  LDSM.16.MT88.4 R80, [R15+UR6+0x6400] ;  /* 0x006400060f50783b */ /* 0x000ee80008004200 */
[----:B------:R-:W4:Y:S04]  /*1db0*/  LDSM.16.MT88.4 R76, [R22+UR6+0x6400] ;  /* 0x00640006164c783b */ /* 0x000f280008004200 */
[----:B------:R-:W-:Y:S04]  /*1dc0*/  LDSM.16.MT88.4 R96, [R15+UR6+0x6800] ;  /* 0x006800060f60783b */ /* 0x000fe80008004200 */
[----:B------:R-:W5:Y:S04]  /*1dd0*/  LDSM.16.M88.4 R104, [R28+UR6] ;  /* 0x000000061c68783b */ /* 0x000f680008000200 */
[----:B------:R-:W5:Y:S04]  /*1de0*/  LDSM.16.MT88.4 R108, [R22+UR6+0x6800] ;  /* 0x00680006166c783b */ /* 0x000f680008004200 */
[----:B------:R-:W5:Y:S01]  /*1df0*/  LDSM.16.M88.4 R116, [R28+UR6+0x2000] ;  /* 0x002000061c74783b */ /* 0x000f620008000200 */
[-C--:B0-----:R-:W-:Y:S06]  /*1e00*/  HMMA.16816.F32.BF16 R120, R100, R88.reuse, RZ ;  /* 0x000000586478723c */ /* 0x081fec00000418ff */
[----:B-1----:R-:W-:Y:S06]  /*1e10*/  HMMA.16816.F32.BF16 R92, R112, R88, RZ ;  /* 0x00000058705c723c */ /* 0x002fec00000418ff */
[-C--:B--2---:R-:W-:Y:S06]  /*1e20*/  HMMA.16816.F32.BF16 R100, R100, R84.reuse, RZ ;  /* 0x000000546464723c */ /* 0x084fec00000418ff */
[----:B------:R-:W-:Y:S06]  /*1e30*/  HMMA.16816.F32.BF16 R112, R112, R84, RZ ;  /* 0x000000547070723c */ /* 0x000fec00000418ff */
[-C--:B---3--:R-:W-:Y:S06]  /*1e40*/  HMMA.16816.F32.BF16 R120, R80, R90.reuse, R120 ;  /* 0x0000005a5078723c */ /* 0x088fec0000041878 */
[----:B----4-:R-:W-:Y:S01]  /*1e50*/  HMMA.16816.F32.BF16 R92, R76, R90, R92 ;  /* 0x0000005a4c5c723c */ /* 0x010fe2000004185c */
[----:B------:R-:W-:Y:S05]  /*1e60*/  LDSM.16.MT88.4 R88, [R22+UR6+0x6c00] ;  /* 0x006c00061658783b */ /* 0x000fea0008004200 */
[-C--:B------:R-:W-:Y:S01]  /*1e70*/  HMMA.16816.F32.BF16 R100, R80, R86.reuse, R100 ;  /* 0x000000565064723c */ /* 0x080fe20000041864 */
[----:B------:R-:W0:Y:S05]  /*1e80*/  LDSM.16.MT88.4 R80, [R15+UR6+0x6c00] ;  /* 0x006c00060f50783b */ /* 0x000e2a0008004200 */
[----:B------:R-:W-:Y:S06]  /*1e90*/  HMMA.16816.F32.BF16 R112, R76, R86, R112 ;  /* 0x000000564c70723c */ /* 0x000fec0000041870 */
[-C--:B-----5:R-:W-:Y:S06]  /*1ea0*/  HMMA.16816.F32.BF16 R120, R96, R104.reuse, R120 ;  /* 0x000000686078723c */ /* 0x0a0fec0000041878 */
[----:B------:R-:W-:Y:S06]  /*1eb0*/  HMMA.16816.F32.BF16 R92, R108, R104, R92 ;  /* 0x000000686c5c723c */ /* 0x000fec000004185c */
[-C--:B------:R-:W-:Y:S06]  /*1ec0*/  HMMA.16816.F32.BF16 R100, R96, R116.reuse, R100 ;  /* 0x000000746064723c */ /* 0x080fec0000041864 */
[----:B------:R-:W-:Y:S06]  /*1ed0*/  HMMA.16816.F32.BF16 R112, R108, R116, R112 ;  /* 0x000000746c70723c */ /* 0x000fec0000041870 */
[-C--:B0-----:R-:W-:Y:S06]  /*1ee0*/  HMMA.16816.F32.BF16 R120, R80, R106.reuse, R120 ;  /* 0x0000006a5078723c */ /* 0x081fec0000041878 */
[----:B------:R-:W-:Y:S06]  /*1ef0*/  HMMA.16816.F32.BF16 R92, R88, R106, R92 ;  /* 0x0000006a585c723c */ /* 0x000fec000004185c */
[-C--:B------:R-:W-:Y:S06]  /*1f00*/  HMMA.16816.F32.BF16 R100, R80, R118.reuse, R100 ;  /* 0x000000765064723c */ /* 0x080fec0000041864 */
[----:B------:R-:W-:Y:S06]  /*1f10*/  HMMA.16816.F32.BF16 R112, R88, R118, R112 ;  /* 0x000000765870723c */ /* 0x000fec0000041870 */
[----:B------:R-:W-:Y:S01]  /*1f20*/  FMUL R78, R122, UR9 ;  /* 0x000000097a4e7c20 */ /* 0x000fe20008400000 */
[----:B------:R-:W-:Y:S01]  /*1f30*/  FMUL R79, R123, UR9 ;  /* 0x000000097b4f7c20 */ /* 0x000fe20008400000 */
[----:B------:R-:W-:Y:S01]  /*1f40*/  FMUL R76, R120, UR9 ;  /* 0x00000009784c7c20 */ /* 0x000fe20008400000 */
[----:B------:R-:W-:-:S03]  /*1f50*/  FMUL R77, R121, UR9 ;  /* 0x00000009794d7c20 */ /* 0x000fc60008400000 */
[----:B------:R-:W-:Y:S01]  /*1f60*/  FMUL R80, R92, UR9 ;  /* 0x000000095c507c20 */ /* 0x000fe20008400000 */
[----:B------:R-:W-:Y:S01]  /*1f70*/  FMUL R81, R93, UR9 ;  /* 0x000000095d517c20 */ /* 0x000fe20008400000 */
[----:B------:R-:W-:Y:S01]  /*1f80*/  FMNMX R82, R78, R79, !PT ;  /* 0x0000004f4e527209 */ /* 0x000fe20007800000 */
[----:B------:R-:W-:Y:S01]  /*1f90*/  FMUL R78, R94, UR9 ;  /* 0x000000095e4e7c20 */ /* 0x000fe20008400000 */
[----:B------:R-:W-:Y:S01]  /*1fa0*/  FMUL R79, R95, UR9 ;  /* 0x000000095f4f7c20 */ /* 0x000fe20008400000 */
[----:B------:R-:W-:Y:S02]  /*1fb0*/  FMNMX R83, R76, R77, !PT ;  /* 0x0000004d4c537209 */ /* 0x000fe40007800000 */
[----:B------:R-:W-:Y:S01]  /*1fc0*/  FMNMX R81, R80, R81, !PT ;  /* 0x0000005150517209 */ /* 0x000fe20007800000 */
[----:B------:R-:W-:Y:S01]  /*1fd0*/  FMUL R76, R100, UR9 ;  /* 0x00000009644c7c20 */ /* 0x000fe20008400000 */
[----:B------:R-:W-:Y:S01]  /*1fe0*/  FMNMX R79, R78, R79, !PT ;  /* 0x0000004f4e4f7209 */ /* 0x000fe20007800000 */
[----:B------:R-:W-:-:S02]  /*1ff0*/  FMUL R77, R102, UR9 ;  /* 0x00000009664d7c20 */ /* 0x000fc40008400000 */
[----:B------:R-:W-:Y:S01]  /*2000*/  FMUL R80, R112, UR9 ;  /* 0x0000000970507c20 */ /* 0x000fe20008400000 */
[----:B------:R-:W-:Y:S01]  /*2010*/  FMUL R78, R114, UR9 ;  /* 0x00000009724e7c20 */ /* 0x000fe20008400000 */
[----:B------:R-:W-:Y:S01]  /*2020*/  FMNMX R83, R76, R83, !PT ;  /* 0x000000534c537209 */ /* 0x000fe20007800000 */
[----:B------:R-:W-:Y:S01]  /*2030*/  FMUL R76, R101, UR9 ;  /* 0x00000009654c7c20 */ /* 0x000fe20008400000 */
[----:B------:R-:W-:Y:S02]  /*2040*/  FMNMX R82, R77, R82, !PT ;  /* 0x000000524d527209 */ /* 0x000fe40007800000 */
[----:B------:R-:W-:Y:S01]  /*2050*/  FMNMX R81, R80, R81, !PT ;  /* 0x0000005150517209 */ /* 0x000fe20007800000 */
[----:B------:R-:W-:Y:S01]  /*2060*/  FMUL R77, R103, UR9 ;  /* 0x00000009674d7c20 */ /* 0x000fe20008400000 */
[----:B------:R-:W-:Y:S01]  /*2070*/  FMNMX R80, R78, R79, !PT ;  /* 0x0000004f4e507209 */ /* 0x000fe20007800000 */
[----:B------:R-:W-:Y:S01]  /*2080*/  FMUL R78, R113, UR9 ;  /* 0x00000009714e7c20 */ /* 0x000fe20008400000 */
[----:B------:R-:W-:Y:S01]  /*2090*/  FMUL R79, R115, UR9 ;  /* 0x00000009734f7c20 */ /* 0x000fe20008400000 */
[----:B------:R-:W-:-:S02]  /*20a0*/  FMNMX R76, R76, R83, !PT ;  /* 0x000000534c4c7209 */ /* 0x000fc40007800000 */
[----:B------:R-:W-:Y:S02]  /*20b0*/  FMNMX R77, R77, R82, !PT ;  /* 0x000000524d4d7209 */ /* 0x000fe40007800000 */
[----:B------:R-:W-:Y:S02]  /*20c0*/  FMNMX R78, R78, R81, !PT ;  /* 0x000000514e4e7209 */ /* 0x000fe40007800000 */
[----:B------:R-:W-:Y:S01]  /*20d0*/  FMNMX R79, R79, R80, !PT ;  /* 0x000000504f4f7209 */ /* 0x000fe20007800000 */
[----:B------:R-:W0:Y:S04]  /*20e0*/  SHFL.BFLY PT, R81, R76, 0x2, 0x1f ;  /* 0x0c401f004c517f89 */ /* 0x000e2800000e0000 */
[----:B------:R-:W1:Y:S04]  /*20f0*/  SHFL.BFLY PT, R80, R77, 0x2, 0x1f ;  /* 0x0c401f004d507f89 */ /* 0x000e6800000e0000 */
[----:B------:R-:W2:Y:S04]  /*2100*/  SHFL.BFLY PT, R83, R78, 0x2, 0x1f ;  /* 0x0c401f004e537f89 */ /* 0x000ea800000e0000 */
[----:B------:R-:W3:Y:S01]  /*2110*/  SHFL.BFLY PT, R86, R79, 0x2, 0x1f ;  /* 0x0c401f004f567f89 */ /* 0x000ee200000e0000 */
[----:B0-----:R-:W-:-:S02]  /*2120*/  FMNMX R81, R76, R81, !PT ;  /* 0x000000514c517209 */ /* 0x001fc40007800000 */
[----:B-1----:R-:W-:Y:S02]  /*2130*/  FMNMX R82, R77, R80, !PT ;  /* 0x000000504d527209 */ /* 0x002fe40007800000 */
[----:B--2---:R-:W-:Y:S02]  /*2140*/  FMNMX R84, R78, R83, !PT ;  /* 0x000000534e547209 */ /* 0x004fe40007800000 */
[----:B---3--:R-:W-:Y:S01]  /*2150*/  FMNMX R86, R79, R86, !PT ;  /* 0x000000564f567209 */ /* 0x008fe20007800000 */
[----:B------:R-:W0:Y:S04]  /*2160*/  SHFL.BFLY PT, R80, R81, 0x1, 0x1f ;  /* 0x0c201f0051507f89 */ /* 0x000e2800000e0000 */
[----:B------:R-:W1:Y:S04]  /*2170*/  SHFL.BFLY PT, R83, R82, 0x1, 0x1f ;  /* 0x0c201f0052537f89 */ /* 0x000e6800000e0000 */
[----:B------:R-:W2:Y:S04]  /*2180*/  SHFL.BFLY PT, R85, R84, 0x1, 0x1f ;  /* 0x0c201f0054557f89 */ /* 0x000ea800000e0000 */
[----:B------:R-:W3:Y:S01]  /*2190*/  SHFL.BFLY PT, R87, R86, 0x1, 0x1f ;  /* 0x0c201f0056577f89 */ /* 0x000ee200000e0000 */
[----:B------:R-:W-:Y:S01]  /*21a0*/  IMAD.SHL.U32 R76, R0, 0x2, RZ ;  /* 0x00000002004c7824 */ /* 0x000fe200078e00ff */
[----:B------:R-:W-:-:S04]  /*21b0*/  SHF.R.U32.HI R77, RZ, 0x3, R8 ;  /* 0x00000003ff4d7819 */ /* 0x000fc80000011608 */
[----:B------:R-:W-:Y:S02]  /*21c0*/  LOP3.LUT R76, R76, 0x38, RZ, 0xc0, !PT ;  /* 0x000000384c4c7812 */ /* 0x000fe400078ec0ff */
[----:B------:R-:W-:Y:S02]  /*21d0*/  LOP3.LUT R79, R77, 0x1c, RZ, 0xc0, !PT ;  /* 0x0000001c4d4f7812 */ /* 0x000fe400078ec0ff */
[----:B------:R-:W-:Y:S01]  /*21e0*/  LEA R76, R76, UR6, 0x2 ;  /* 0x000000064c4c7c11 */ /* 0x000fe2000f8e10ff */
[----:B------:R-:W-:Y:S01]  /*21f0*/  BAR.SYNC.DEFER_BLOCKING 0x0 ;  /* 0x0000000000007b1d */ /* 0x000fe20000010000 */
[----:B0-----:R-:W-:Y:S02]  /*2200*/  FMNMX R77, R81, R80, !PT ;  /* 0x00000050514d7209 */ /* 0x001fe40007800000 */
[----:B------:R-:W-:Y:S02]  /*2210*/  IADD3 R90, R76, R79, RZ ;  /* 0x0000004f4c5a7210 */ /* 0x000fe40007ffe0ff */
[----:B-1----:R-:W-:-:S02]  /*2220*/  FMNMX R83, R82, R83, !PT ;  /* 0x0000005352537209 */ /* 0x002fc40007800000 */
[----:B--2---:R-:W-:Y:S02]  /*2230*/  FMNMX R85, R84, R85, !PT ;  /* 0x0000005554557209 */ /* 0x004fe40007800000 */
[----:B---3--:R-:W-:Y:S01]  /*2240*/  FMNMX R87, R86, R87, !PT ;  /* 0x0000005756577209 */ /* 0x008fe20007800000 */
[----:B------:R-:W-:Y:S04]  /*2250*/  @!P2 STS [R90], R77 ;  /* 0x0000004d5a00a388 */ /* 0x000fe80000000800 */
[----:B------:R-:W-:Y:S04]  /*2260*/  @!P2 STS [R90+0x100], R83 ;  /* 0x000100535a00a388 */ /* 0x000fe80000000800 */
[----:B------:R-:W-:Y:S04]  /*2270*/  @!P2 STS [R90+0x200], R85 ;  /* 0x000200555a00a388 */ /* 0x000fe80000000800 */
[----:B------:R-:W-:Y:S01]  /*2280*/  @!P2 STS [R90+0x300], R87 ;  /* 0x000300575a00a388 */ /* 0x000fe20000000800 */
[----:B------:R-:W-:Y:S01]  /*2290*/  LEA R105, R8, UR6, 0x2 ;  /* 0x0000000608697c11 */ /* 0x000fe2000f8e10ff */
[----:B------:R-:W-:Y:S06]  /*22a0*/  BAR.SYNC.DEFER_BLOCKING 0x0 ;  /* 0x0000000000007b1d */ /* 0x000fec0000010000 */
[----:B------:R-:W0:Y:S04]  /*22b0*/  LDS R78, [R105] ;  /* 0x00000000694e7984 */ /* 0x000e280000000800 */
[----:B0-----:R-:W0:Y:S02]  /*22c0*/  SHFL.BFLY PT, R79, R78, 0x4, 0x1f ;  /* 0x0c801f004e4f7f89 */ /* 0x001e2400000e0000 */
[----:B0-----:R-:W-:-:S05]  /*22d0*/  FMNMX R79, R78, R79, !PT ;  /* 0x0000004f4e4f7209 */ /* 0x001fca0007800000 */
[----:B------:R-:W0:Y:S02]  /*22e0*/  SHFL.BFLY PT, R80, R79, 0x2, 0x1f ;  /* 0x0c401f004f507f89 */ /* 0x000e2400000e0000 */
[----:B0-----:R-:W-:-:S05]  /*22f0*/  FMNMX R80, R79, R80, !PT ;  /* 0x000000504f507209 */ /* 0x001fca0007800000 */
[----:B------:R-:W0:Y:S02]  /*2300*/  SHFL.BFLY PT, R77, R80, 0x1, 0x1f ;  /* 0x0c201f00504d7f89 */ /* 0x000e2400000e0000 */
[----:B0-----:R-:W-:-:S05]  /*2310*/  FMNMX R82, R80, R77, !PT ;  /* 0x0000004d50527209 */ /* 0x001fca0007800000 */
[----:B------:R-:W-:Y:S01]  /*2320*/  @!P1 STS [R105], R82 ;  /* 0x0000005269009388 */ /* 0x000fe20000000800 */
[----:B------:R-:W-:Y:S06]  /*2330*/  BAR.SYNC.DEFER_BLOCKING 0x0 ;  /* 0x0000000000007b1d */ /* 0x000fec0000010000 */
[----:B------:R-:W0:Y:S04]  /*2340*/  LDS R104, [R76] ;  /* 0x000000004c687984 */ /* 0x000e280000000800 */
[----:B------:R-:W1:Y:S04]  /*2350*/  LDS R84, [R76+0x100] ;  /* 0x000100004c547984 */ /* 0x000e680000000800 */
[----:B------:R-:W2:Y:S04]  /*2360*/  LDS R83, [R76+0x200] ;  /* 0x000200004c537984 */ /* 0x000ea80000000800 */
[----:B------:R-:W3:Y:S01]  /*2370*/  LDS R88, [R76+0x300] ;  /* 0x000300004c587984 */ /* 0x000ee20000000800 */
[----:B0-----:R-:W-:-:S05]  /*2380*/  FMNMX R104, R104, R177, !PT ;  /* 0x000000b168687209 */ /* 0x001fca0007800000 */
[--C-:B------:R-:W-:Y:S01]  /*2390*/  FFMA R78, R100, UR9, -R104.reuse ;  /* 0x00000009644e7c23 */ /* 0x100fe20008000868 */
[----:B-1----:R-:W-:Y:S01]  /*23a0*/  FMNMX R100, R84, R173, !PT ;  /* 0x000000ad54647209 */ /* 0x002fe20007800000 */
[----:B------:R-:W-:-:S04]  /*23b0*/  FFMA R101, R101, UR9, -R104 ;  /* 0x0000000965657c23 */ /* 0x000fc80008000868 */
[----:B------:R-:W-:Y:S01]  /*23c0*/  FFMA R102, R102, UR9, -R100 ;  /* 0x0000000966667c23 */ /* 0x000fe20008000864 */
[----:B------:R-:W-:Y:S01]  /*23d0*/  FMUL R79, R101, 1.4426950216293334961 ;  /* 0x3fb8aa3b654f7820 */ /* 0x000fe20000400000 */
[----:B--2---:R-:W-:Y:S02]  /*23e0*/  FMNMX R101, R83, R158, !PT ;  /* 0x0000009e53657209 */ /* 0x004fe40007800000 */
[----:B------:R-:W-:Y:S01]  /*23f0*/  FMUL R87, R102, 1.4426950216293334961 ;  /* 0x3fb8aa3b66577820 */ /* 0x000fe20000400000 */
[----:B---3--:R-:W-:Y:S01]  /*2400*/  FMNMX R102, R88, R159, !PT ;  /* 0x0000009f58667209 */ /* 0x008fe20007800000 */
[----:B------:R-:W-:Y:S01]  /*2410*/  FFMA R121, R121, UR9, -R104 ;  /* 0x0000000979797c23 */ /* 0x000fe20008000868 */
[--C-:B------:R-:W-:Y:S01]  /*2420*/  FFMA R122, R122, UR9, -R100.reuse ;  /* 0x000000097a7a7c23 */ /* 0x100fe20008000864 */
[----:B------:R-:W-:Y:S01]  /*2430*/  FFMA R123, R123, UR9, -R100 ;  /* 0x000000097b7b7c23 */ /* 0x000fe20008000864 */
[--C-:B------:R-:W-:Y:S01]  /*2440*/  FFMA R92, R92, UR9, -R101.reuse ;  /* 0x000000095c5c7c23 */ /* 0x100fe20008000865 */
[--C-:B------:R-:W-:Y:S01]  /*2450*/  FFMA R93, R93, UR9, -R101.reuse ;  /* 0x000000095d5d7c23 */ /* 0x100fe20008000865 */
[----:B------:R-:W-:Y:S01]  /*2460*/  FFMA R94, R94, UR9, -R102 ;  /* 0x000000095e5e7c23 */ /* 0x000fe20008000866 */
[----:B------:R-:W-:Y:S01]  /*2470*/  FFMA R120, R120, UR9, -R104 ;  /* 0x0000000978787c23 */ /* 0x000fe20008000868 */
[--C-:B------:R-:W-:Y:S01]  /*2480*/  FFMA R95, R95, UR9, -R102.reuse ;  /* 0x000000095f5f7c23 */ /* 0x100fe20008000866 */
[----:B------:R-:W-:Y:S01]  /*2490*/  FMUL R77, R121, 1.4426950216293334961 ;  /* 0x3fb8aa3b794d7820 */ /* 0x000fe20000400000 */
[----:B------:R-:W-:Y:S01]  /*24a0*/  FMUL R82, R78, 1.4426950216293334961 ;  /* 0x3fb8aa3b4e527820 */ /* 0x000fe20000400000 */
[----:B------:R-:W-:Y:S01]  /*24b0*/  FMUL R81, R122, 1.4426950216293334961 ;  /* 0x3fb8aa3b7a517820 */ /* 0x000fe20000400000 */
[----:B------:R-:W-:Y:S01]  /*24c0*/  FMUL R78, R123, 1.4426950216293334961 ;  /* 0x3fb8aa3b7b4e7820 */ /* 0x000fe20000400000 */
[----:B------:R-:W-:Y:S01]  /*24d0*/  FMUL R85, R92, 1.4426950216293334961 ;  /* 0x3fb8aa3b5c557820 */ /* 0x000fe20000400000 */
[----:B------:R-:W-:Y:S01]  /*24e0*/  FMUL R86, R93, 1.4426950216293334961 ;  /* 0x3fb8aa3b5d567820 */ /* 0x000fe20000400000 */
[--C-:B------:R-:W-:Y:S01]  /*24f0*/  FFMA R112, R112, UR9, -R101.reuse ;  /* 0x0000000970707c23 */ /* 0x100fe20008000865 */
[----:B------:R-:W-:Y:S01]  /*2500*/  FMUL R89, R94, 1.4426950216293334961 ;  /* 0x3fb8aa3b5e597820 */ /* 0x000fe20000400000 */
[----:B------:R-:W-:Y:S01]  /*2510*/  FMUL R120, R120, 1.4426950216293334961 ;  /* 0x3fb8aa3b78787820 */ /* 0x000fe20000400000 */
[----:B------:R-:W-:Y:S01]  /*2520*/  FMUL R95, R95, 1.4426950216293334961 ;  /* 0x3fb8aa3b5f5f7820 */ /* 0x000fe20000400000 */
[----:B------:R-:W-:Y:S01]  /*2530*/  FFMA R114, R114, UR9, -R102 ;  /* 0x0000000972727c23 */ /* 0x000fe20008000866 */
[----:B------:R0:W-:Y:S01]  /*2540*/  MUFU.EX2 R83, R87 ;  /* 0x0000005700537308 */ /* 0x0001e20000000800 */
[----:B------:R-:W-:Y:S01]  /*2550*/  FFMA R103, R103, UR9, -R100 ;  /* 0x0000000967677c23 */ /* 0x000fe20008000864 */
[----:B------:R-:W-:Y:S01]  /*2560*/  FFMA R113, R113, UR9, -R101 ;  /* 0x0000000971717c23 */ /* 0x000fe20008000865 */
[----:B------:R-:W-:Y:S01]  /*2570*/  FMUL R114, R114, 1.4426950216293334961 ;  /* 0x3fb8aa3b72727820 */ /* 0x000fe20000400000 */
[----:B------:R-:W-:Y:S01]  /*2580*/  FFMA R115, R115, UR9, -R102 ;  /* 0x0000000973737c23 */ /* 0x000fe20008000866 */
[----:B------:R-:W-:-:S03]  /*2590*/  FMUL R84, R103, 1.4426950216293334961 ;  /* 0x3fb8aa3b67547820 */ /* 0x000fc60000400000 */
[----:B------:R-:W-:Y:S01]  /*25a0*/  MUFU.EX2 R80, R120 ;  /* 0x0000007800507308 */ /* 0x000fe20000000800 */
[----:B0-----:R-:W-:Y:S01]  /*25b0*/  FMUL R87, R112, 1.4426950216293334961 ;  /* 0x3fb8aa3b70577820 */ /* 0x001fe20000400000 */
[----:B------:R-:W-:Y:S01]  /*25c0*/  FMUL R88, R113, 1.4426950216293334961 ;  /* 0x3fb8aa3b71587820 */ /* 0x000fe20000400000 */
[----:B------:R-:W-:-:S05]  /*25d0*/  FMUL R115, R115, 1.4426950216293334961 ;  /* 0x3fb8aa3b73737820 */ /* 0x000fca0000400000 */
[----:B------:R-:W0:Y:S08]  /*25e0*/  MUFU.EX2 R77, R77 ;  /* 0x0000004d004d7308 */ /* 0x000e300000000800 */
[----:B------:R-:W-:Y:S08]  /*25f0*/  MUFU.EX2 R81, R81 ;  /* 0x0000005100517308 */ /* 0x000ff00000000800 */
[----:B------:R-:W1:Y:S08]  /*2600*/  MUFU.EX2 R78, R78 ;  /* 0x0000004e004e7308 */ /* 0x000e700000000800 */
[----:B------:R-:W-:Y:S08]  /*2610*/  MUFU.EX2 R85, R85 ;  /* 0x0000005500557308 */ /* 0x000ff00000000800 */
[----:B------:R-:W2:Y:S08]  /*2620*/  MUFU.EX2 R86, R86 ;  /* 0x0000005600567308 */ /* 0x000eb00000000800 */
[----:B------:R-:W-:Y:S08]  /*2630*/  MUFU.EX2 R89, R89 ;  /* 0x0000005900597308 */ /* 0x000ff00000000800 */
[----:B------:R-:W3:Y:S08]  /*2640*/  MUFU.EX2 R122, R95 ;  /* 0x0000005f007a7308 */ /* 0x000ef00000000800 */
[----:B------:R-:W4:Y:S08]  /*2650*/  MUFU.EX2 R82, R82 ;  /* 0x0000005200527308 */ /* 0x000f300000000800 */
[----:B------:R-:W5:Y:S08]  /*2660*/  MUFU.EX2 R87, R87 ;  /* 0x0000005700577308 */ /* 0x000f700000000800 */
[----:B------:R-:W5:Y:S08]  /*2670*/  MUFU.EX2 R121, R114 ;  /* 0x0000007200797308 */ /* 0x000f700000000800 */
[----:B------:R-:W5:Y:S08]  /*2680*/  MUFU.EX2 R79, R79 ;  /* 0x0000004f004f7308 */ /* 0x000f700000000800 */
[----:B------:R-:W5:Y:S08]  /*2690*/  MUFU.EX2 R84, R84 ;  /* 0x0000005400547308 */ /* 0x000f700000000800 */
[----:B------:R-:W5:Y:S08]  /*26a0*/  MUFU.EX2 R88, R88 ;  /* 0x0000005800587308 */ /* 0x000f700000000800 */
[----:B------:R-:W5:Y:S01]  /*26b0*/  MUFU.EX2 R120, R115 ;  /* 0x0000007300787308 */ /* 0x000f620000000800 */
[----:B0-----:R-:W-:Y:S01]  /*26c0*/  FADD R91, R80, R77 ;  /* 0x0000004d505b7221 */ /* 0x001fe20000000000 */
[----:B-1----:R-:W-:Y:S01]  /*26d0*/  FADD R92, R81, R78 ;  /* 0x0000004e515c7221 */ /* 0x002fe20000000000 */
[----:B--2---:R-:W-:Y:S01]  /*26e0*/  FADD R96, R85, R86 ;  /* 0x0000005655607221 */ /* 0x004fe20000000000 */
[----:B---3--:R-:W-:Y:S01]  /*26f0*/  FADD R98, R89, R122 ;  /* 0x0000007a59627221 */ /* 0x008fe20000000000 */
[----:B----4-:R-:W-:Y:S01]  /*2700*/  FADD R94, R82, R91 ;  /* 0x0000005b525e7221 */ /* 0x010fe20000000000 */
[----:B------:R-:W-:Y:S01]  /*2710*/  FADD R91, R83, R92 ;  /* 0x0000005c535b7221 */ /* 0x000fe20000000000 */
[----:B-----5:R-:W-:Y:S01]  /*2720*/  FADD R93, R87, R96 ;  /* 0x00000060575d7221 */ /* 0x020fe20000000000 */
[----:B------:R-:W-:Y:S01]  /*2730*/  FADD R95, R121, R98 ;  /* 0x00000062795f7221 */ /* 0x000fe20000000000 */
[----:B------:R-:W-:Y:S01]  /*2740*/  FADD R94, R79, R94 ;  /* 0x0000005e4f5e7221 */ /* 0x000fe20000000000 */
[----:B------:R-:W-:Y:S01]  /*2750*/  FADD R91, R84, R91 ;  /* 0x0000005b545b7221 */ /* 0x000fe20000000000 */
[----:B------:R-:W-:Y:S01]  /*2760*/  FADD R93, R88, R93 ;  /* 0x0000005d585d7221 */ /* 0x000fe20000000000 */
[----:B------:R-:W-:-:S02]  /*2770*/  FADD R95, R120, R95 ;  /* 0x0000005f785f7221 */ /* 0x000fc40000000000 */
[----:B------:R-:W0:Y:S04]  /*2780*/  SHFL.BFLY PT, R97, R94, 0x2, 0x1f ;  /* 0x0c401f005e617f89 */ /* 0x000e2800000e0000 */
[----:B------:R-:W1:Y:S04]  /*2790*/  SHFL.BFLY PT, R92, R91, 0x2, 0x1f ;  /* 0x0c401f005b5c7f89 */ /* 0x000e6800000e0000 */
[----:B------:R-:W2:Y:S04]  /*27a0*/  SHFL.BFLY PT, R98, R93, 0x2, 0x1f ;  /* 0x0c401f005d627f89 */ /* 0x000ea800000e0000 */
[----:B------:R-:W3:Y:S01]  /*27b0*/  SHFL.BFLY PT, R106, R95, 0x2, 0x1f ;  /* 0x0c401f005f6a7f89 */ /* 0x000ee200000e0000 */
[----:B0-----:R-:W-:Y:S01]  /*27c0*/  FADD R97, R94, R97 ;  /* 0x000000615e617221 */ /* 0x001fe20000000000 */
[----:B-1----:R-:W-:Y:S01]  /*27d0*/  FADD R96, R91, R92 ;  /* 0x0000005c5b607221 */ /* 0x002fe20000000000 */
[----:B------:R-:W-:Y:S01]  /*27e0*/  BAR.SYNC.DEFER_BLOCKING 0x0 ;  /* 0x0000000000007b1d */ /* 0x000fe20000010000 */
[----:B--2---:R-:W-:Y:S01]  /*27f0*/  FADD R98, R93, R98 ;  /* 0x000000625d627221 */ /* 0x004fe20000000000 */
[----:B---3--:R-:W-:-:S04]  /*2800*/  FADD R106, R95, R106 ;  /* 0x0000006a5f6a7221 */ /* 0x008fc80000000000 */
[----:B------:R-:W0:Y:S04]  /*2810*/  SHFL.BFLY PT, R92, R97, 0x1, 0x1f ;  /* 0x0c201f00615c7f89 */ /* 0x000e2800000e0000 */
[----:B------:R-:W1:Y:S04]  /*2820*/  SHFL.BFLY PT, R99, R96, 0x1, 0x1f ;  /* 0x0c201f0060637f89 */ /* 0x000e6800000e0000 */
[----:B------:R-:W2:Y:S04]  /*2830*/  SHFL.BFLY PT, R103, R98, 0x1, 0x1f ;  /* 0x0c201f0062677f89 */ /* 0x000ea800000e0000 */
[----:B------:R-:W3:Y:S01]  /*2840*/  SHFL.BFLY PT, R107, R106, 0x1, 0x1f ;  /* 0x0c201f006a6b7f89 */ /* 0x000ee200000e0000 */
[----:B0-----:R-:W-:Y:S01]  /*2850*/  FADD R109, R97, R92 ;  /* 0x0000005c616d7221 */ /* 0x001fe20000000000 */
[----:B-1----:R-:W-:Y:S01]  /*2860*/  FADD R99, R96, R99 ;  /* 0x0000006360637221 */ /* 0x002fe20000000000 */
[----:B--2---:R-:W-:Y:S01]  /*2870*/  FADD R95, R98, R103 ;  /* 0x00000067625f7221 */ /* 0x004fe20000000000 */
[----:B---3--:R-:W-:-:S02]  /*2880*/  FADD R111, R106, R107 ;  /* 0x0000006b6a6f7221 */ /* 0x008fc40000000000 */
[----:B------:R-:W-:Y:S04]  /*2890*/  @!P2 STS [R90], R109 ;  /* 0x0000006d5a00a388 */ /* 0x000fe80000000800 */
[----:B------:R-:W-:Y:S04]  /*28a0*/  @!P2 STS [R90+0x100], R99 ;  /* 0x000100635a00a388 */ /* 0x000fe80000000800 */
[----:B------:R-:W-:Y:S04]  /*28b0*/  @!P2 STS [R90+0x200], R95 ;  /* 0x0002005f5a00a388 */ /* 0x000fe80000000800 */
[----:B------:R-:W-:Y:S01]  /*28c0*/  @!P2 STS [R90+0x300], R111 ;  /* 0x0003006f5a00a388 */ /* 0x000fe20000000800 */
[----:B------:R-:W-:Y:S06]  /*28d0*/  BAR.SYNC.DEFER_BLOCKING 0x0 ;  /* 0x0000000000007b1d */ /* 0x000fec0000010000 */
[----:B------:R-:W0:Y:S04]  /*28e0*/  LDS R91, [R105] ;  /* 0x00000000695b7984 */ /* 0x000e280000000800 */
[----:B0-----:R-:W0:Y:S02]  /*28f0*/  SHFL.BFLY PT, R92, R91, 0x4, 0x1f ;  /* 0x0c801f005b5c7f89 */ /* 0x001e2400000e0000 */
[----:B0-----:R-:W-:-:S05]  /*2900*/  FADD R92, R91, R92 ;  /* 0x0000005c5b5c7221 */ /* 0x001fca0000000000 */
[----:B------:R-:W0:Y:S02]  /*2910*/  SHFL.BFLY PT, R93, R92, 0x2, 0x1f ;  /* 0x0c401f005c5d7f89 */ /* 0x000e2400000e0000 */
[----:B0-----:R-:W-:-:S05]  /*2920*/  FADD R103, R92, R93 ;  /* 0x0000005d5c677221 */ /* 0x001fca0000000000 */
[----:B------:R-:W0:Y:S02]  /*2930*/  SHFL.BFLY PT, R94, R103, 0x1, 0x1f ;  /* 0x0c201f00675e7f89 */ /* 0x000e2400000e0000 */
[----:B0-----:R-:W-:-:S05]  /*2940*/  FADD R108, R103, R94 ;  /* 0x0000005e676c7221 */ /* 0x001fca0000000000 */
[----:B------:R0:W-:Y:S01]  /*2950*/  @!P1 STS [R105], R108 ;  /* 0x0000006c69009388 */ /* 0x0001e20000000800 */
[----:B------:R-:W-:Y:S01]  /*2960*/  BAR.SYNC.DEFER_BLOCKING 0x0 ;  /* 0x0000000000007b1d */ /* 0x000fe20000010000 */
[----:B------:R-:W-:-:S04]  /*2970*/  IMAD.WIDE R90, R29, 0x2, R140 ;  /* 0x000000021d5a7825 */ /* 0x000fc800078e028c */
[----:B------:R-:W-:-:S04]  /*2980*/  IMAD.WIDE R106, R29, 0x2, R150 ;  /* 0x000000021d6a7825 */ /* 0x000fc800078e0296 */
[----:B------:R-:W-:-:S04]  /*2990*/  IMAD.WIDE R94, R29, 0x2, R144 ;  /* 0x000000021d5e7825 */ /* 0x000fc800078e0290 */
[----:B------:R-:W-:-:S04]  /*29a0*/  IMAD.WIDE R96, R29, 0x2, R146 ;  /* 0x000000021d607825 */ /* 0x000fc800078e0292 */
[----:B------:R-:W-:-:S04]  /*29b0*/  IMAD.WIDE R92, R29, 0x2, R142 ;  /* 0x000000021d5c7825 */ /* 0x000fc800078e028e */
[C---:B------:R-:W-:Y:S01]  /*29c0*/  IMAD.WIDE R98, R29.reuse, 0x2, R148 ;  /* 0x000000021d627825 */ /* 0x040fe200078e0294 */
[----:B------:R1:W2:Y:S03]  /*29d0*/  LDG.E.U16 R222, desc[UR10][R90.64] ;  /* 0x0000000a5ade7981 */ /* 0x0002a6000c1e1500 */
[C---:B------:R-:W-:Y:S01]  /*29e0*/  IMAD.WIDE R114, R29.reuse, 0x2, R138 ;  /* 0x000000021d727825 */ /* 0x040fe200078e028a */
[----:B------:R3:W4:Y:S03]  /*29f0*/  LDG.E.U16 R223, desc[UR10][R106.64] ;  /* 0x0000000a6adf7981 */ /* 0x000726000c1e1500 */
[C---:B------:R-:W-:Y:S01]  /*2a00*/  IMAD.WIDE R110, R29.reuse, 0x2, R34 ;  /* 0x000000021d6e7825 */ /* 0x040fe200078e0222 */
[----:B------:R5:W2:Y:S03]  /*2a10*/  LDG.E.U16 R172, desc[UR10][R94.64] ;  /* 0x0000000a5eac7981 */ /* 0x000aa6000c1e1500 */
[C---:B------:R-:W-:Y:S01]  /*2a20*/  IMAD.WIDE R112, R29.reuse, 0x2, R38 ;  /* 0x000000021d707825 */ /* 0x040fe200078e0226 */
[----:B------:R-:W2:Y:S03]  /*2a30*/  LDG.E.U16 R225, desc[UR10][R96.64] ;  /* 0x0000000a60e17981 */ /* 0x000ea6000c1e1500 */
[C---:B-1----:R-:W-:Y:S01]  /*2a40*/  IMAD.WIDE R90, R29.reuse, 0x2, R40 ;  /* 0x000000021d5a7825 */ /* 0x042fe200078e0228 */
[----:B------:R1:W2:Y:S03]  /*2a50*/  LDG.E.U16 R123, desc[UR10][R92.64] ;  /* 0x0000000a5c7b7981 */ /* 0x0002a6000c1e1500 */
[C---:B---3--:R-:W-:Y:S01]  /*2a60*/  IMAD.WIDE R106, R29.reuse, 0x2, R136 ;  /* 0x000000021d6a7825 */ /* 0x048fe200078e0288 */
[----:B------:R3:W2:Y:S03]  /*2a70*/  LDG.E.U16 R176, desc[UR10][R98.64] ;  /* 0x0000000a62b07981 */ /* 0x0006a6000c1e1500 */
[C---:B-----5:R-:W-:Y:S01]  /*2a80*/  IMAD.WIDE R94, R29.reuse, 0x2, R46 ;  /* 0x000000021d5e7825 */ /* 0x060fe200078e022e */
[----:B------:R-:W5:Y:S03]  /*2a90*/  LDG.E.U16 R227, desc[UR10][R114.64] ;  /* 0x0000000a72e37981 */ /* 0x000f66000c1e1500 */
[C---:B0-----:R-:W-:Y:S01]  /*2aa0*/  IMAD.WIDE R108, R29.reuse, 0x2, R134 ;  /* 0x000000021d6c7825 */ /* 0x041fe200078e0286 */
[----:B------:R0:W5:Y:S03]  /*2ab0*/  LDG.E.U16 R231, desc[UR10][R110.64] ;  /* 0x0000000a6ee77981 */ /* 0x000166000c1e1500 */
[C---:B-1----:R-:W-:Y:S01]  /*2ac0*/  IMAD.WIDE R92, R29.reuse, 0x2, R42 ;  /* 0x000000021d5c7825 */ /* 0x042fe200078e022a */
[----:B------:R1:W5:Y:S03]  /*2ad0*/  LDG.E.U16 R233, desc[UR10][R112.64] ;  /* 0x0000000a70e97981 */ /* 0x000366000c1e1500 */
[C---:B------:R-:W-:Y:S01]  /*2ae0*/  IMAD.WIDE R96, R29.reuse, 0x2, R48 ;  /* 0x000000021d607825 */ /* 0x040fe200078e0230 */
[----:B------:R1:W5:Y:S03]  /*2af0*/  LDG.E.U16 R226, desc[UR10][R90.64] ;  /* 0x0000000a5ae27981 */ /* 0x000366000c1e1500 */
[C---:B---3--:R-:W-:Y:S01]  /*2b00*/  IMAD.WIDE R98, R29.reuse, 0x2, R50 ;  /* 0x000000021d627825 */ /* 0x048fe200078e0232 */
[----:B------:R3:W5:Y:S03]  /*2b10*/  LDG.E.U16 R229, desc[UR10][R106.64] ;  /* 0x0000000a6ae57981 */ /* 0x000766000c1e1500 */
[C---:B0-----:R-:W-:Y:S01]  /*2b20*/  IMAD.WIDE R110, R29.reuse, 0x2, R58 ;  /* 0x000000021d6e7825 */ /* 0x041fe200078e023a */
[----:B------:R0:W5:Y:S03]  /*2b30*/  LDG.E.U16 R237, desc[UR10][R94.64] ;  /* 0x0000000a5eed7981 */ /* 0x000166000c1e1500 */
[C---:B-1----:R-:W-:Y:S01]  /*2b40*/  IMAD.WIDE R112, R29.reuse, 0x2, R62 ;  /* 0x000000021d707825 */ /* 0x042fe200078e023e */
[----:B------:R1:W5:Y:S03]  /*2b50*/  LDG.E.U16 R224, desc[UR10][R108.64] ;  /* 0x0000000a6ce07981 */ /* 0x000366000c1e1500 */
[C---:B------:R-:W-:Y:S01]  /*2b60*/  IMAD.WIDE R114, R29.reuse, 0x2, R126 ;  /* 0x000000021d727825 */ /* 0x040fe200078e027e */
        /* <DEDUP_REMOVED lines=18> */
[----:B------:R-:W5:Y:S03]  /*2c90*/  LDG.E.U16 R94, desc[UR10][R94.64] ;  /* 0x0000000a5e5e7981 */ /* 0x000f66000c1e1500 */
[C---:B------:R-:W-:Y:S01]  /*2ca0*/  IMAD.WIDE R114, R29.reuse, 0x2, R52 ;  /* 0x000000021d727825 */ /* 0x040fe200078e0234 */
[----:B------:R-:W5:Y:S03]  /*2cb0*/  LDG.E.U16 R93, desc[UR10][R92.64] ;  /* 0x0000000a5c5d7981 */ /* 0x000f66000c1e1500 */
[C---:B------:R-:W-:Y:S01]  /*2cc0*/  IMAD.WIDE R116, R29.reuse, 0x2, R60 ;  /* 0x000000021d747825 */ /* 0x040fe200078e023c */
[----:B------:R-:W5:Y:S03]  /*2cd0*/  LDG.E.U16 R97, desc[UR10][R96.64] ;  /* 0x0000000a60617981 */ /* 0x000f66000c1e1500 */
[C---:B------:R-:W-:Y:S01]  /*2ce0*/  IMAD.WIDE R118, R29.reuse, 0x2, R124 ;  /* 0x000000021d767825 */ /* 0x040fe200078e027c */
[----:B------:R-:W5:Y:S03]  /*2cf0*/  LDG.E.U16 R98, desc[UR10][R98.64] ;  /* 0x0000000a62627981 */ /* 0x000f66000c1e1500 */
[----:B------:R-:W-:Y:S01]  /*2d00*/  IMAD.WIDE R90, R29, 0x2, R132 ;  /* 0x000000021d5a7825 */ /* 0x000fe200078e0284 */
[----:B------:R-:W5:Y:S04]  /*2d10*/  LDG.E.U16 R110, desc[UR10][R110.64] ;  /* 0x0000000a6e6e7981 */ /* 0x000f68000c1e1500 */
[----:B------:R-:W5:Y:S04]  /*2d20*/  LDG.E.U16 R112, desc[UR10][R112.64] ;  /* 0x0000000a70707981 */ /* 0x000f68000c1e1500 */
[----:B------:R-:W5:Y:S04]  /*2d30*/  LDG.E.U16 R114, desc[UR10][R114.64] ;  /* 0x0000000a72727981 */ /* 0x000f68000c1e1500 */
[----:B------:R-:W5:Y:S04]  /*2d40*/  LDG.E.U16 R116, desc[UR10][R116.64] ;  /* 0x0000000a74747981 */ /* 0x000f68000c1e1500 */
[----:B------:R-:W5:Y:S04]  /*2d50*/  LDG.E.U16 R118, desc[UR10][R118.64] ;  /* 0x0000000a76767981 */ /* 0x000f68000c1e1500 */
[----:B------:R-:W5:Y:S04]  /*2d60*/  LDG.E.U16 R90, desc[UR10][R90.64] ;  /* 0x0000000a5a5a7981 */ /* 0x000f68000c1e1500 */
[----:B---3--:R-:W-:Y:S04]  /*2d70*/  LDS R106, [R76] ;  /* 0x000000004c6a7984 */ /* 0x008fe80000000800 */
[----:B------:R-:W-:Y:S04]  /*2d80*/  LDS R103, [R76+0x100] ;  /* 0x000100004c677984 */ /* 0x000fe80000000800 */
[----:B0-----:R-:W-:Y:S04]  /*2d90*/  LDS R108, [R76+0x200] ;  /* 0x000200004c6c7984 */ /* 0x001fe80000000800 */
[----:B------:R0:W-:Y:S01]  /*2da0*/  LDS R105, [R76+0x300] ;  /* 0x000300004c697984 */ /* 0x0001e20000000800 */
[----:B------:R-:W-:Y:S01]  /*2db0*/  BAR.SYNC.DEFER_BLOCKING 0x0 ;  /* 0x0000000000007b1d */ /* 0x000fe20000010000 */
[----:B------:R-:W-:-:S02]  /*2dc0*/  F2FP.BF16.F32.PACK_AB R83, R84, R83 ;  /* 0x000000535453723e */ /* 0x000fc400000010ff */
[----:B------:R-:W-:Y:S02]  /*2dd0*/  F2FP.BF16.F32.PACK_AB R84, R86, R85 ;  /* 0x000000555654723e */ /* 0x000fe400000010ff */
[----:B------:R-:W-:Y:S02]  /*2de0*/  F2FP.BF16.F32.PACK_AB R80, R77, R80 ;  /* 0x000000504d50723e */ /* 0x000fe400000010ff */
[----:B------:R-:W-:Y:S02]  /*2df0*/  F2FP.BF16.F32.PACK_AB R82, R79, R82 ;  /* 0x000000524f52723e */ /* 0x000fe400000010ff */
[----:B------:R-:W-:Y:S02]  /*2e00*/  F2FP.BF16.F32.PACK_AB R81, R78, R81 ;  /* 0x000000514e51723e */ /* 0x000fe400000010ff */
[----:B------:R-:W-:Y:S02]  /*2e10*/  F2FP.BF16.F32.PACK_AB R86, R88, R87 ;  /* 0x000000575856723e */ /* 0x000fe400000010ff */
[----:B------:R-:W-:-:S02]  /*2e20*/  F2FP.BF16.F32.PACK_AB R85, R122, R89 ;  /* 0x000000597a55723e */ /* 0x000fc400000010ff */
[----:B------:R-:W-:Y:S01]  /*2e30*/  F2FP.BF16.F32.PACK_AB R87, R120, R121 ;  /* 0x000000797857723e */ /* 0x000fe200000010ff */
[----:B0-----:R-:W-:Y:S01]  /*2e40*/  FADD R76, -R104, R177 ;  /* 0x000000b1684c7221 */ /* 0x001fe20000000100 */
[----:B------:R-:W-:Y:S01]  /*2e50*/  FADD R88, -R100, R173 ;  /* 0x000000ad64587221 */ /* 0x000fe20000000100 */
[----:B----4-:R-:W-:Y:S04]  /*2e60*/  STS.U16 [R12+UR6], R223 ;  /* 0x000000df0c007988 */ /* 0x010fe80008000406 */
[----:B--2---:R-:W-:Y:S04]  /*2e70*/  STS.U16 [R12+UR6+0x800], R123 ;  /* 0x0008007b0c007988 */ /* 0x004fe80008000406 */
[----:B-----5:R-:W-:Y:S04]  /*2e80*/  STS.U16 [R12+UR6+0x1800], R233 ;  /* 0x001800e90c007988 */ /* 0x020fe80008000406 */
[----:B------:R-:W-:Y:S04]  /*2e90*/  STS.U16 [R12+UR6+0x1000], R229 ;  /* 0x001000e50c007988 */ /* 0x000fe80008000406 */
[----:B------:R-:W-:Y:S04]  /*2ea0*/  STS.U16 [R12+UR6+0x2000], R237 ;  /* 0x002000ed0c007988 */ /* 0x000fe80008000406 */
[----:B------:R-:W-:Y:S04]  /*2eb0*/  STS.U16 [R12+UR6+0x3000], R243 ;  /* 0x003000f30c007988 */ /* 0x000fe80008000406 */
[----:B------:R-:W-:Y:S04]  /*2ec0*/  STS.U16 [R12+UR6+0x3800], R245 ;  /* 0x003800f50c007988 */ /* 0x000fe80008000406 */
[----:B------:R0:W-:Y:S04]  /*2ed0*/  STS.U16 [R12+UR6+0x2800], R107 ;  /* 0x0028006b0c007988 */ /* 0x0001e80008000406 */
        /* <DEDUP_REMOVED lines=24> */
[----:B------:R2:W-:Y:S04]  /*3060*/  STSM.16.M88.4 [R16+0x4000], R80 ;  /* 0x0040005010007844 */ /* 0x0005e80000000200 */
[----:B------:R-:W-:Y:S01]  /*3070*/  STSM.16.M88.4 [R16+0x5000], R84 ;  /* 0x0050005410007844 */ /* 0x000fe20000000200 */
[----:B------:R-:W-:Y:S01]  /*3080*/  BAR.SYNC.DEFER_BLOCKING 0x0 ;  /* 0x0000000000007b1d */ /* 0x000fe20000010000 */
[----:B0-----:R-:W-:Y:S01]  /*3090*/  FMUL R107, R76, 1.4426950216293334961 ;  /* 0x3fb8aa3b4c6b7820 */ /* 0x001fe20000400000 */
[----:B-1----:R-:W-:Y:S01]  /*30a0*/  FMUL R110, R88, 1.4426950216293334961 ;  /* 0x3fb8aa3b586e7820 */ /* 0x002fe20000400000 */
[----:B------:R-:W-:Y:S01]  /*30b0*/  FADD R88, -R101, R158 ;  /* 0x0000009e65587221 */ /* 0x000fe20000000100 */
[----:B--2---:R-:W-:-:S02]  /*30c0*/  FADD R80, -R102, R159 ;  /* 0x0000009f66507221 */ /* 0x004fc40000000100 */
[----:B------:R-:W-:Y:S04]  /*30d0*/  LDSM.16.M88.4 R96, [R24+UR6+0x4000] ;  /* 0x004000061860783b */ /* 0x000fe80008000200 */
[----:B------:R-:W0:Y:S04]  /*30e0*/  LDSM.16.M88.4 R76, [R14+UR6] ;  /* 0x000000060e4c783b */ /* 0x000e280008000200 */
[----:B------:R-:W1:Y:S01]  /*30f0*/  LDSM.16.M88.4 R92, [R24+UR6+0x5000] ;  /* 0x00500006185c783b */ /* 0x000e620008000200 */
[----:B------:R-:W2:Y:S01]  /*3100*/  MUFU.EX2 R107, R107 ;  /* 0x0000006b006b7308 */ /* 0x000ea20000000800 */
[----:B------:R-:W-:Y:S01]  /*3110*/  FMUL R112, R80, 1.4426950216293334961 ;  /* 0x3fb8aa3b50707820 */ /* 0x000fe20000400000 */
[----:B------:R-:W-:Y:S01]  /*3120*/  FMUL R88, R88, 1.4426950216293334961 ;  /* 0x3fb8aa3b58587820 */ /* 0x000fe20000400000 */
[----:B------:R-:W3:Y:S04]  /*3130*/  LDSM.16.M88.4 R80, [R19+UR6+0x4000] ;  /* 0x004000061350783b */ /* 0x000ee80008000200 */
[----:B------:R-:W4:Y:S01]  /*3140*/  LDSM.16.M88.4 R84, [R19+UR6+0x5000] ;  /* 0x005000061354783b */ /* 0x000f220008000200 */
[----:B------:R-:W5:Y:S08]  /*3150*/  MUFU.EX2 R110, R110 ;  /* 0x0000006e006e7308 */ /* 0x000f700000000800 */
[----:B------:R5:W0:Y:S08]  /*3160*/  MUFU.EX2 R109, R88 ;  /* 0x00000058006d7308 */ /* 0x000a300000000800 */
[----:B------:R-:W1:Y:S01]  /*3170*/  MUFU.EX2 R112, R112 ;  /* 0x0000007000707308 */ /* 0x000e620000000800 */
[C---:B--2---:R-:W-:Y:S01]  /*3180*/  FMUL R72, R107.reuse, R72 ;  /* 0x000000486b487220 */ /* 0x044fe20000400000 */
[----:B------:R-:W-:Y:S01]  /*3190*/  FMUL R73, R107, R73 ;  /* 0x000000496b497220 */ /* 0x000fe20000400000 */
[C---:B-----5:R-:W-:Y:S01]  /*31a0*/  FMUL R74, R110.reuse, R74 ;  /* 0x0000004a6e4a7220 */ /* 0x060fe20000400000 */
[----:B------:R-:W-:Y:S01]  /*31b0*/  FMUL R75, R110, R75 ;  /* 0x0000004b6e4b7220 */ /* 0x000fe20000400000 */
[----:B------:R-:W-:Y:S01]  /*31c0*/  LDSM.16.M88.4 R88, [R18+UR6+0x5000] ;  /* 0x005000061258783b */ /* 0x000fe20008000200 */
[C---:B0-----:R-:W-:Y:S01]  /*31d0*/  FMUL R68, R109.reuse, R68 ;  /* 0x000000446d447220 */ /* 0x041fe20000400000 */
[----:B------:R-:W-:-:S04]  /*31e0*/  FMUL R69, R109, R69 ;  /* 0x000000456d457220 */ /* 0x000fc80000400000 */
[----:B------:R-:W-:Y:S01]  /*31f0*/  HMMA.16816.F32.BF16 R96, R96, R76, R72 ;  /* 0x0000004c6060723c */ /* 0x000fe20000041848 */
[----:B------:R-:W-:Y:S01]  /*3200*/  LDSM.16.M88.4 R72, [R23+UR6] ;  /* 0x000000061748783b */ /* 0x000fe20008000200 */
[C---:B-1----:R-:W-:Y:S01]  /*3210*/  FMUL R70, R112.reuse, R70 ;  /* 0x0000004670467220 */ /* 0x042fe20000400000 */
[----:B------:R-:W-:-:S07]  /*3220*/  FMUL R71, R112, R71 ;  /* 0x0000004770477220 */ /* 0x000fce0000400000 */
[----:B------:R-:W-:Y:S01]  /*3230*/  HMMA.16816.F32.BF16 R92, R92, R76, R68 ;  /* 0x0000004c5c5c723c */ /* 0x000fe20000041844 */
[----:B------:R-:W0:-:S13]  /*3240*/  LDSM.16.M88.4 R68, [R18+UR6+0x4000] ;  /* 0x004000061244783b */ /* 0x000e1a0008000200 */
[-C--:B---3--:R-:W-:Y:S10]  /*3250*/  HMMA.16816.F32.BF16 R80, R80, R78.reuse, R96 ;  /* 0x0000004e5050723c */ /* 0x088ff40000041860 */
[----:B----4-:R-:W-:Y:S01]  /*3260*/  HMMA.16816.F32.BF16 R92, R84, R78, R92 ;  /* 0x0000004e545c723c */ /* 0x010fe2000004185c */
[----:B------:R-:W1:Y:S04]  /*3270*/  LDSM.16.M88.4 R84, [R21+UR6+0x4000] ;  /* 0x004000061554783b */ /* 0x000e680008000200 */
[----:B------:R-:W2:Y:S09]  /*3280*/  LDSM.16.M88.4 R76, [R21+UR6+0x5000] ;  /* 0x00500006154c783b */ /* 0x000eb20008000200 */
[-C--:B0-----:R-:W-:Y:S01]  /*3290*/  HMMA.16816.F32.BF16 R68, R68, R72.reuse, R80 ;  /* 0x000000484444723c */ /* 0x081fe20000041850 */
[----:B------:R-:W-:Y:S09]  /*32a0*/  LDSM.16.M88.4 R80, [R24+UR6+0x4080] ;  /* 0x004080061850783b */ /* 0x000ff20008000200 */
[----:B------:R-:W-:Y:S01]  /*32b0*/  HMMA.16816.F32.BF16 R96, R88, R72, R92 ;  /* 0x000000485860723c */ /* 0x000fe2000004185c */
[----:B------:R-:W0:Y:S04]  /*32c0*/  LDSM.16.M88.4 R88, [R14+UR6+0x80] ;  /* 0x000080060e58783b */ /* 0x000e280008000200 */
[----:B------:R-:W3:Y:S09]  /*32d0*/  LDSM.16.M88.4 R92, [R24+UR6+0x5080] ;  /* 0x00508006185c783b */ /* 0x000ef20008000200 */
[-C--:B-1----:R-:W-:Y:S01]  /*32e0*/  HMMA.16816.F32.BF16 R68, R84, R74.reuse, R68 ;  /* 0x0000004a5444723c */ /* 0x082fe20000041844 */
[----:B------:R-:W-:Y:S09]  /*32f0*/  LDSM.16.M88.4 R84, [R18+UR6+0x4080] ;  /* 0x004080061254783b */ /* 0x000ff20008000200 */
[----:B--2---:R-:W-:Y:S01]  /*3300*/  HMMA.16816.F32.BF16 R96, R76, R74, R96 ;  /* 0x0000004a4c60723c */ /* 0x004fe20000041860 */
[----:B------:R-:W1:Y:S04]  /*3310*/  LDSM.16.M88.4 R76, [R19+UR6+0x4080] ;  /* 0x00408006134c783b */ /* 0x000e680008000200 */
[----:B------:R-:W2:Y:S09]  /*3320*/  LDSM.16.M88.4 R72, [R19+UR6+0x5080] ;  /* 0x005080061348783b */ /* 0x000eb20008000200 */
[-C--:B0-----:R-:W-:Y:S01]  /*3330*/  HMMA.16816.F32.BF16 R68, R80, R88.reuse, R68 ;  /* 0x000000585044723c */ /* 0x081fe20000041844 */
[----:B------:R-:W0:Y:S09]  /*3340*/  LDSM.16.M88.4 R80, [R23+UR6+0x80] ;  /* 0x000080061750783b */ /* 0x000e320008000200 */
[----:B---3--:R-:W-:Y:S01]  /*3350*/  HMMA.16816.F32.BF16 R92, R92, R88, R96 ;  /* 0x000000585c5c723c */ /* 0x008fe20000041860 */
[----:B------:R-:W3:-:S13]  /*3360*/  LDSM.16.M88.4 R96, [R18+UR6+0x5080] ;  /* 0x005080061260783b */ /* 0x000eda0008000200 */
[-C--:B-1----:R-:W-:Y:S01]  /*3370*/  HMMA.16816.F32.BF16 R68, R76, R90.reuse, R68 ;  /* 0x0000005a4c44723c */ /* 0x082fe20000041844 */
[----:B------:R-:W-:Y:S09]  /*3380*/  LDSM.16.M88.4 R76, [R21+UR6+0x5080] ;  /* 0x00508006154c783b */ /* 0x000ff20008000200 */
[----:B--2---:R-:W-:Y:S01]  /*3390*/  HMMA.16816.F32.BF16 R72, R72, R90, R92 ;  /* 0x0000005a4848723c */ /* 0x004fe2000004185c */
[----:B------:R-:W1:-:S13]  /*33a0*/  LDSM.16.M88.4 R88, [R21+UR6+0x4080] ;  /* 0x004080061558783b */ /* 0x000e5a0008000200 */
[-C--:B0-----:R-:W-:Y:S01]  /*33b0*/  HMMA.16816.F32.BF16 R68, R84, R80.reuse, R68 ;  /* 0x000000505444723c */ /* 0x081fe20000041844 */
[----:B------:R-:W0:Y:S09]  /*33c0*/  LDC R84, c[0x0][0x280] ;  /* 0x0000a000ff547b82 */ /* 0x000e320000000800 */
[----:B---3--:R-:W-:Y:S01]  /*33d0*/  HMMA.16816.F32.BF16 R96, R96, R80, R72 ;  /* 0x000000506060723c */ /* 0x008fe20000041848 */
[----:B------:R-:W2:Y:S01]  /*33e0*/  LDC R80, c[0x0][0x264] ;  /* 0x00009900ff507b82 */ /* 0x000ea20000000800 */
[----:B------:R-:W-:-:S07]  /*33f0*/  UIADD3 UR4, UR4, 0x80, URZ ;  /* 0x0000008004047890 */ /* 0x000fce000fffe03f */
[----:B------:R-:W3:Y:S01]  /*3400*/  LDC R81, c[0x0][0x254] ;  /* 0x00009500ff517b82 */ /* 0x000ee20000000800 */
[----:B0-----:R-:W-:-:S04]  /*3410*/  ISETP.LE.AND P3, PT, R84, UR4, PT ;  /* 0x0000000454007c0c */ /* 0x001fc8000bf63270 */
[----:B-1----:R-:W-:Y:S01]  /*3420*/  HMMA.16816.F32.BF16 R72, R88, R82, R68 ;  /* 0x000000525848723c */ /* 0x002fe20000041844 */
[----:B------:R-:W-:Y:S01]  /*3430*/  FFMA R9, R107, R9, R106 ;  /* 0x000000096b097223 */ /* 0x000fe2000000006a */
[----:B------:R-:W-:Y:S01]  /*3440*/  FFMA R10, R110, R10, R103 ;  /* 0x0000000a6e0a7223 */ /* 0x000fe20000000067 */
[----:B------:R-:W-:-:S07]  /*3450*/  FFMA R31, R109, R31, R108 ;  /* 0x0000001f6d1f7223 */ /* 0x000fce000000006c */
[----:B------:R-:W-:Y:S01]  /*3460*/  HMMA.16816.F32.BF16 R68, R76, R82, R96 ;  /* 0x000000524c44723c */ /* 0x000fe20000041860 */
[----:B------:R-:W-:Y:S01]  /*3470*/  FFMA R30, R112, R30, R105 ;  /* 0x0000001e701e7223 */ /* 0x000fe20000000069 */
[----:B--2---:R-:W-:Y:S01]  /*3480*/  IMAD R29, R80, 0x80, R29 ;  /* 0x00000080501d7824 */ /* 0x004fe200078e021d */
[----:B------:R-:W-:Y:S01]  /*3490*/  MOV R177, R104 ;  /* 0x0000006800b17202 */ /* 0x000fe20000000f00 */
[----:B------:R-:W-:Y:S01]  /*34a0*/  IMAD.MOV.U32 R173, RZ, RZ, R100 ;  /* 0x000000ffffad7224 */ /* 0x000fe200078e0064 */
[----:B------:R-:W-:Y:S01]  /*34b0*/  MOV R159, R102 ;  /* 0x00000066009f7202 */ /* 0x000fe20000000f00 */
[----:B------:R-:W-:Y:S02]  /*34c0*/  IMAD.MOV.U32 R158, RZ, RZ, R101 ;  /* 0x000000ffff9e7224 */ /* 0x000fe400078e0065 */
[----:B---3--:R-:W-:Y:S01]  /*34d0*/  IMAD R20, R81, 0x80, R20 ;  /* 0x0000008051147824 */ /* 0x008fe200078e0214 */
[----:B------:R-:W-:-:S15]  /*34e0*/  @!P3 BRA `(.L_x_1) ;  /* 0xffffffe00094b947 */ /* 0x000fde000383ffff */
.L_x_0:
[----:B------:R-:W-:Y:S01]  /*34f0*/  LOP3.LUT R11, R11, 0x70, RZ, 0xc0, !PT ;  /* 0x000000700b0b7812 */ /* 0x000fe200078ec0ff */
[----:B------:R-:W-:Y:S01]  /*3500*/  IMAD.MOV.U32 R19, RZ, RZ, R9 ;  /* 0x000000ffff137224 */ /* 0x000fe200078e0009 */
[----:B------:R-:W-:Y:S01]  /*3510*/  MOV R18, R10 ;  /* 0x0000000a00127202 */ /* 0x000fe20000000f00 */
[C---:B------:R-:W-:Y:S01]  /*3520*/  FMUL R9, R31.reuse, 8388608 ;  /* 0x4b0000001f097820 */ /* 0x040fe20000400000 */
[----:B------:R-:W-:Y:S01]  /*3530*/  FSETP.GEU.AND P1, PT, R31, 1.175494350822287508e-38, PT ;  /* 0x008000001f00780b */ /* 0x000fe20003f2e000 */
[----:B------:R-:W-:Y:S01]  /*3540*/  VIADD R11, R11, UR6 ;  /* 0x000000060b0b7c36 */ /* 0x000fe20008000000 */
[C---:B------:R-:W-:Y:S01]  /*3550*/  FSETP.GEU.AND P3, PT, R19.reuse, 1.175494350822287508e-38, PT ;  /* 0x008000001300780b */ /* 0x040fe20003f6e000 */
[C---:B-1----:R-:W-:Y:S01]  /*3560*/  FMUL R5, R18.reuse, 8388608 ;  /* 0x4b00000012057820 */ /* 0x042fe20000400000 */
[----:B------:R-:W-:Y:S01]  /*3570*/  FSETP.GT.AND P5, PT, |R18|, 8.50705917302346158658e+37, PT ;  /* 0x7e8000001200780b */ /* 0x000fe20003fa4200 */
[----:B------:R-:W-:Y:S01]  /*3580*/  FMUL R10, R30, 8388608 ;  /* 0x4b0000001e0a7820 */ /* 0x000fe20000400000 */
[----:B------:R-:W-:Y:S01]  /*3590*/  LEA.HI R24, R4, R11, RZ, 0x1f ;  /* 0x0000000b04187211 */ /* 0x000fe200078ff8ff */
[----:B------:R-:W-:Y:S01]  /*35a0*/  FMUL R4, R19, 8388608 ;  /* 0x4b00000013047820 */ /* 0x000fe20000400000 */
[----:B------:R-:W-:Y:S01]  /*35b0*/  FSETP.GEU.AND P4, PT, R18, 1.175494350822287508e-38, PT ;  /* 0x008000001200780b */ /* 0x000fe20003f8e000 */
[----:B------:R-:W-:Y:S01]  /*35c0*/  BAR.SYNC.DEFER_BLOCKING 0x0 ;  /* 0x0000000000007b1d */ /* 0x000fe20000010000 */
[----:B------:R-:W-:-:S02]  /*35d0*/  FSEL R26, R9, R31, !P1 ;  /* 0x0000001f091a7208 */ /* 0x000fc40004800000 */
[----:B------:R-:W-:Y:S02]  /*35e0*/  FSEL R23, R4, R19, !P3 ;  /* 0x0000001304177208 */ /* 0x000fe40005800000 */
[----:B------:R-:W-:-:S03]  /*35f0*/  FSEL R4, RZ, -23, P3 ;  /* 0xc1b80000ff047808 */ /* 0x000fc60001800000 */
[----:B------:R-:W0:Y:S01]  /*3600*/  LDC R28, c[0x0][0x278] ;  /* 0x00009e00ff1c7b82 */ /* 0x000e220000000800 */
[C---:B------:R-:W-:Y:S01]  /*3610*/  FSETP.GEU.AND P3, PT, |R18|.reuse, 1.175494350822287508e-38, PT ;  /* 0x008000001200780b */ /* 0x040fe20003f6e200 */
[----:B------:R-:W-:Y:S01]  /*3620*/  @P5 FMUL R75, R75, 0.25 ;  /* 0x3e8000004b4b5820 */ /* 0x000fe20000400000 */
[----:B------:R-:W-:Y:S01]  /*3630*/  FSEL R25, R5, R18, !P4 ;  /* 0x0000001205197208 */ /* 0x000fe20006000000 */
[----:B------:R-:W-:Y:S01]  /*3640*/  @P5 FMUL R18, R18, 0.25 ;  /* 0x3e80000012125820 */ /* 0x000fe20000400000 */
[----:B------:R-:W-:Y:S01]  /*3650*/  @P5 FMUL R74, R74, 0.25 ;  /* 0x3e8000004a4a5820 */ /* 0x000fe20000400000 */
[----:B------:R-:W-:Y:S01]  /*3660*/  FSEL R12, RZ, -23, P1 ;  /* 0xc1b80000ff0c7808 */ /* 0x000fe20000800000 */
[----:B------:R-:W-:Y:S01]  /*3670*/  VIADD R5, R23, 0xc0cafb0d ;  /* 0xc0cafb0d17057836 */ /* 0x000fe20000000000 */
[----:B------:R-:W-:Y:S01]  /*3680*/  FSEL R8, RZ, -23, P4 ;  /* 0xc1b80000ff087808 */ /* 0x000fe20002000000 */
[----:B------:R-:W-:Y:S01]  /*3690*/  VIADD R9, R25, 0xc0cafb0d ;  /* 0xc0cafb0d19097836 */ /* 0x000fe20000000000 */
[----:B------:R-:W-:Y:S01]  /*36a0*/  FSETP.GT.AND P1, PT, |R19|, 8.50705917302346158658e+37, PT ;  /* 0x7e8000001300780b */ /* 0x000fe20003f24200 */
[----:B------:R-:W1:Y:S01]  /*36b0*/  LDC.64 R32, c[0x0][0x228] ;  /* 0x00008a00ff207b82 */ /* 0x000e620000000a00 */
[C---:B------:R-:W-:Y:S01]  /*36c0*/  FSETP.GEU.AND P6, PT, R30.reuse, 1.175494350822287508e-38, PT ;  /* 0x008000001e00780b */ /* 0x040fe20003fce000 */
[----:B------:R-:W-:Y:S01]  /*36d0*/  ULDC.64 UR4, c[0x0][0x270] ;  /* 0x00009c0000047ab9 */ /* 0x000fe20000000a00 */
[----:B------:R-:W-:Y:S01]  /*36e0*/  FSETP.GT.AND P4, PT, |R30|, 8.50705917302346158658e+37, PT ;  /* 0x7e8000001e00780b */ /* 0x000fe20003f84200 */
[----:B------:R-:W-:Y:S01]  /*36f0*/  @!P3 FMUL R75, R75, 16777216 ;  /* 0x4b8000004b4bb820 */ /* 0x000fe20000400000 */
[----:B------:R-:W-:Y:S01]  /*3700*/  @!P3 FMUL R18, R18, 16777216 ;  /* 0x4b8000001212b820 */ /* 0x000fe20000400000 */
[----:B------:R-:W-:Y:S01]  /*3710*/  @!P3 FMUL R74, R74, 16777216 ;  /* 0x4b8000004a4ab820 */ /* 0x000fe20000400000 */
[----:B------:R-:W-:Y:S01]  /*3720*/  FSETP.GT.AND P3, PT, |R31|, 8.50705917302346158658e+37, PT ;  /* 0x7e8000001f00780b */ /* 0x000fe20003f64200 */
[----:B------:R-:W-:Y:S01]  /*3730*/  UIMAD UR4, UR7, UR4, URZ ;  /* 0x00000004070472a4 */ /* 0x000fe2000f8e023f */
[C---:B------:R-:W-:Y:S01]  /*3740*/  FSETP.GEU.AND P5, PT, |R19|.reuse, 1.175494350822287508e-38, PT ;  /* 0x008000001300780b */ /* 0x040fe20003fae200 */
[----:B------:R-:W2:Y:S01]  /*3750*/  MUFU.RCP R17, R18 ;  /* 0x0000001200117308 */ /* 0x000ea20000001000 */
[----:B------:R-:W-:Y:S01]  /*3760*/  FSETP.GEU.AND P2, PT, |R30|, 1.175494350822287508e-38, PT ;  /* 0x008000001e00780b */ /* 0x000fe20003f4e200 */
[----:B------:R-:W-:Y:S01]  /*3770*/  @P1 FMUL R19, R19, 0.25 ;  /* 0x3e80000013131820 */ /* 0x000fe20000400000 */
[----:B------:R-:W-:Y:S01]  /*3780*/  FSEL R35, R10, R30, !P6 ;  /* 0x0000001e0a237208 */ /* 0x000fe20007000000 */
[----:B------:R-:W-:Y:S01]  /*3790*/  @P1 FMUL R73, R73, 0.25 ;  /* 0x3e80000049491820 */ /* 0x000fe20000400000 */
[----:B------:R-:W-:Y:S01]  /*37a0*/  FSEL R14, RZ, -23, P6 ;  /* 0xc1b80000ff0e7808 */ /* 0x000fe20003000000 */
[----:B------:R-:W-:Y:S01]  /*37b0*/  @P4 FMUL R30, R30, 0.25 ;  /* 0x3e8000001e1e4820 */ /* 0x000fe20000400000 */
[----:B------:R-:W-:Y:S01]  /*37c0*/  FSETP.GEU.AND P6, PT, |R31|, 1.175494350822287508e-38, PT ;  /* 0x008000001f00780b */ /* 0x000fe20003fce200 */
[----:B------:R-:W-:Y:S01]  /*37d0*/  VIADD R15, R35, 0xc0cafb0d ;  /* 0xc0cafb0d230f7836 */ /* 0x000fe20000000000 */
[----:B------:R-:W-:Y:S01]  /*37e0*/  IADD3 R11, R26, -0x3f3504f3, RZ ;  /* 0xc0cafb0d1a0b7810 */ /* 0x000fe20007ffe0ff */
[----:B------:R-:W-:Y:S01]  /*37f0*/  @P3 FMUL R31, R31, 0.25 ;  /* 0x3e8000001f1f3820 */ /* 0x000fe20000400000 */
[----:B------:R-:W-:Y:S01]  /*3800*/  LOP3.LUT R5, R5, 0xff800000, RZ, 0xc0, !PT ;  /* 0xff80000005057812 */ /* 0x000fe200078ec0ff */
[----:B------:R-:W-:Y:S01]  /*3810*/  @!P5 FMUL R19, R19, 16777216 ;  /* 0x4b8000001313d820 */ /* 0x000fe20000400000 */
[----:B------:R-:W-:Y:S01]  /*3820*/  LOP3.LUT R13, R11, 0xff800000, RZ, 0xc0, !PT ;  /* 0xff8000000b0d7812 */ /* 0x000fe200078ec0ff */
[----:B------:R-:W-:Y:S01]  /*3830*/  @!P2 FMUL R30, R30, 16777216 ;  /* 0x4b8000001e1ea820 */ /* 0x000fe20000400000 */
[----:B------:R-:W-:Y:S01]  /*3840*/  LOP3.LUT R16, R15, 0xff800000, RZ, 0xc0, !PT ;  /* 0xff8000000f107812 */ /* 0x000fe200078ec0ff */
[----:B------:R3:W4:Y:S01]  /*3850*/  MUFU.RCP R20, R19 ;  /* 0x0000001300147308 */ /* 0x0007220000001000 */
[----:B------:R-:W-:Y:S01]  /*3860*/  I2FP.F32.S32 R15, R13 ;  /* 0x0000000d000f7245 */ /* 0x000fe20000201400 */
[----:B--2---:R-:W-:Y:S01]  /*3870*/  FMUL R18, R17, R75 ;  /* 0x0000004b11127220 */ /* 0x004fe20000400000 */
[----:B------:R-:W-:Y:S01]  /*3880*/  LOP3.LUT R10, R9, 0xff800000, RZ, 0xc0, !PT ;  /* 0xff800000090a7812 */ /* 0x000fe200078ec0ff */
[----:B------:R-:W-:Y:S01]  /*3890*/  @!P6 FMUL R31, R31, 16777216 ;  /* 0x4b8000001f1fe820 */ /* 0x000fe20000400000 */
[----:B------:R-:W-:Y:S01]  /*38a0*/  I2FP.F32.S32 R9, R5 ;  /* 0x0000000500097245 */ /* 0x000fe20000201400 */
[----:B------:R-:W-:Y:S01]  /*38b0*/  FFMA.FTZ R12, R15, 1.1920928955078125e-07, R12 ;  /* 0x340000000f0c7823 */ /* 0x000fe2000001000c */
[----:B------:R-:W-:Y:S01]  /*38c0*/  @P4 FMUL R71, R71, 0.25 ;  /* 0x3e80000047474820 */ /* 0x000fe20000400000 */
[----:B------:R-:W2:Y:S01]  /*38d0*/  MUFU.RCP R15, R30 ;  /* 0x0000001e000f7308 */ /* 0x000ea20000001000 */
[----:B---3--:R-:W-:Y:S01]  /*38e0*/  FMUL R19, R17, R74 ;  /* 0x0000004a11137220 */ /* 0x008fe20000400000 */
[----:B------:R-:W-:Y:S01]  /*38f0*/  @P1 FMUL R72, R72, 0.25 ;  /* 0x3e80000048481820 */ /* 0x000fe20000400000 */
[----:B------:R-:W-:Y:S01]  /*3900*/  @P4 FMUL R70, R70, 0.25 ;  /* 0x3e80000046464820 */ /* 0x000fe20000400000 */
[----:B------:R-:W-:Y:S01]  /*3910*/  I2FP.F32.S32 R11, R10 ;  /* 0x0000000a000b7245 */ /* 0x000fe20000201400 */
[----:B------:R-:W-:Y:S01]  /*3920*/  FFMA.FTZ R4, R9, 1.1920928955078125e-07, R4 ;  /* 0x3400000009047823 */ /* 0x000fe20000010004 */
[----:B------:R-:W-:Y:S01]  /*3930*/  @P3 FMUL R69, R69, 0.25 ;  /* 0x3e80000045453820 */ /* 0x000fe20000400000 */
[----:B------:R-:W-:Y:S01]  /*3940*/  @P3 FMUL R68, R68, 0.25 ;  /* 0x3e80000044443820 */ /* 0x000fe20000400000 */
[----:B------:R-:W3:Y:S01]  /*3950*/  MUFU.RCP R17, R31 ;  /* 0x0000001f00117308 */ /* 0x000ee20000001000 */
[----:B------:R-:W-:Y:S01]  /*3960*/  I2FP.F32.S32 R9, R16 ;  /* 0x0000001000097245 */ /* 0x000fe20000201400 */
[----:B------:R-:W-:Y:S01]  /*3970*/  @!P5 FMUL R73, R73, 16777216 ;  /* 0x4b8000004949d820 */ /* 0x000fe20000400000 */
[----:B------:R-:W-:Y:S01]  /*3980*/  @!P5 FMUL R72, R72, 16777216 ;  /* 0x4b8000004848d820 */ /* 0x000fe20000400000 */
[----:B------:R-:W-:Y:S01]  /*3990*/  @!P2 FMUL R71, R71, 16777216 ;  /* 0x4b8000004747a820 */ /* 0x000fe20000400000 */
[----:B------:R-:W-:Y:S01]  /*39a0*/  @!P2 FMUL R70, R70, 16777216 ;  /* 0x4b8000004646a820 */ /* 0x000fe20000400000 */
[----:B------:R-:W-:Y:S01]  /*39b0*/  @!P6 FMUL R69, R69, 16777216 ;  /* 0x4b8000004545e820 */ /* 0x000fe20000400000 */
[----:B------:R-:W-:Y:S01]  /*39c0*/  @!P6 FMUL R68, R68, 16777216 ;  /* 0x4b8000004444e820 */ /* 0x000fe20000400000 */
[----:B------:R-:W-:Y:S01]  /*39d0*/  FFMA.FTZ R8, R11, 1.1920928955078125e-07, R8 ;  /* 0x340000000b087823 */ /* 0x000fe20000010008 */
[----:B------:R-:W-:Y:S01]  /*39e0*/  FFMA.FTZ R11, R9, 1.1920928955078125e-07, R14 ;  /* 0x34000000090b7823 */ /* 0x000fe2000001000e */
[C---:B----4-:R-:W-:Y:S01]  /*39f0*/  FMUL R21, R20.reuse, R73 ;  /* 0x0000004914157220 */ /* 0x050fe20000400000 */
[----:B------:R-:W-:Y:S01]  /*3a00*/  FMUL R20, R20, R72 ;  /* 0x0000004814147220 */ /* 0x000fe20000400000 */
[C---:B--2---:R-:W-:Y:S01]  /*3a10*/  FMUL R9, R15.reuse, R71 ;  /* 0x000000470f097220 */ /* 0x044fe20000400000 */
[----:B------:R-:W-:Y:S01]  /*3a20*/  FMUL R14, R15, R70 ;  /* 0x000000460f0e7220 */ /* 0x000fe20000400000 */
[----:B------:R-:W-:Y:S01]  /*3a30*/  F2FP.BF16.F32.PACK_AB R19, R18, R19 ;  /* 0x000000131213723e */ /* 0x000fe200000010ff */
[----:B------:R-:W-:Y:S01]  /*3a40*/  IMAD.IADD R10, R25, 0x1, -R10 ;  /* 0x00000001190a7824 */ /* 0x000fe200078e0a0a */
[----:B------:R-:W-:Y:S01]  /*3a50*/  F2FP.BF16.F32.PACK_AB R20, R21, R20 ;  /* 0x000000141514723e */ /* 0x000fe200000010ff */
[C---:B---3--:R-:W-:Y:S01]  /*3a60*/  FMUL R15, R17.reuse, R69 ;  /* 0x00000045110f7220 */ /* 0x048fe20000400000 */
[----:B------:R-:W-:Y:S01]  /*3a70*/  FMUL R18, R17, R68 ;  /* 0x0000004411127220 */ /* 0x000fe20000400000 */
[----:B------:R-:W-:Y:S01]  /*3a80*/  IADD3 R5, R23, -R5, RZ ;  /* 0x8000000517057210 */ /* 0x000fe20007ffe0ff */
[----:B------:R-:W-:Y:S01]  /*3a90*/  FADD R10, R10, -1 ;  /* 0xbf8000000a0a7421 */ /* 0x000fe20000000000 */
[----:B------:R-:W-:Y:S01]  /*3aa0*/  PRMT R22, R20, 0x7632, R22 ;  /* 0x0000763214167816 */ /* 0x000fe20000000016 */
[----:B------:R-:W-:Y:S01]  /*3ab0*/  STS.U16 [R6+UR6], R20 ;  /* 0x0000001406007988 */ /* 0x000fe20008000406 */
[----:B------:R-:W-:Y:S01]  /*3ac0*/  F2FP.BF16.F32.PACK_AB R15, R15, R18 ;  /* 0x000000120f0f723e */ /* 0x000fe200000010ff */
[----:B------:R-:W-:Y:S01]  /*3ad0*/  FADD R5, R5, -1 ;  /* 0xbf80000005057421 */ /* 0x000fe20000000000 */
[----:B------:R-:W-:Y:S01]  /*3ae0*/  F2FP.BF16.F32.PACK_AB R9, R9, R14 ;  /* 0x0000000e0909723e */ /* 0x000fe200000010ff */
[----:B------:R2:W-:Y:S01]  /*3af0*/  STS.U16 [R6+UR6+0x80], R22 ;  /* 0x0000801606007988 */ /* 0x0005e20008000406 */
[C---:B------:R-:W-:Y:S01]  /*3b00*/  PRMT R27, R15.reuse, 0x7610, R27 ;  /* 0x000076100f1b7816 */ /* 0x040fe2000000001b */
[----:B------:R-:W-:Y:S01]  /*3b10*/  IMAD.IADD R13, R26, 0x1, -R13 ;  /* 0x000000011a0d7824 */ /* 0x000fe200078e0a0d */
[----:B------:R-:W-:Y:S01]  /*3b20*/  PRMT R29, R15, 0x7632, R29 ;  /* 0x000076320f1d7816 */ /* 0x000fe2000000001d */
[----:B------:R-:W-:Y:S01]  /*3b30*/  IMAD.MOV.U32 R15, RZ, RZ, 0x3dc6b27f ;  /* 0x3dc6b27fff0f7424 */ /* 0x000fe200078e00ff */
[C---:B------:R-:W-:Y:S01]  /*3b40*/  LOP3.LUT R21, R6.reuse, 0x20, RZ, 0x3c, !PT ;  /* 0x0000002006157812 */ /* 0x040fe200078e3cff */
[----:B------:R-:W-:Y:S01]  /*3b50*/  FADD R13, R13, -1 ;  /* 0xbf8000000d0d7421 */ /* 0x000fe20000000000 */
[C---:B------:R-:W-:Y:S01]  /*3b60*/  LOP3.LUT R14, R6.reuse, 0x40, RZ, 0x3c, !PT ;  /* 0x00000040060e7812 */ /* 0x040fe200078e3cff */
[----:B------:R-:W-:Y:S01]  /*3b70*/  USHF.L.U32 UR8, UR4, 0x1, URZ ;  /* 0x0000000104087899 */ /* 0x000fe2000800063f */
[----:B------:R-:W-:Y:S01]  /*3b80*/  LOP3.LUT R17, R6, 0x60, RZ, 0x3c, !PT ;  /* 0x0000006006117812 */ /* 0x000fe200078e3cff */
[----:B--2---:R-:W-:Y:S01]  /*3b90*/  FFMA.FTZ R6, R5, R15, -0.16845393180847167969 ;  /* 0xbe2c7f3005067423 */ /* 0x004fe2000001000f */
[----:B------:R-:W-:Y:S01]  /*3ba0*/  PRMT R18, R19, 0x7632, R18 ;  /* 0x0000763213127816 */ /* 0x000fe20000000012 */
[----:B------:R-:W-:Y:S01]  /*3bb0*/  STS.U16 [R21+UR6+0x400], R19 ;  /* 0x0004001315007988 */ /* 0x000fe20008000406 */
[----:B------:R-:W-:Y:S01]  /*3bc0*/  PRMT R20, R9, 0x7632, R20 ;  /* 0x0000763209147816 */ /* 0x000fe20000000014 */
[----:B------:R-:W-:Y:S01]  /*3bd0*/  FFMA.FTZ R6, R5, R6, 0.1716887056827545166 ;  /* 0x3e2fcf2a05067423 */ /* 0x000fe20000010006 */
[----:B------:R-:W-:Y:S01]  /*3be0*/  IADD3 R16, R35, -R16, RZ ;  /* 0x8000001023107210 */ /* 0x000fe20007ffe0ff */
[----:B------:R-:W-:Y:S01]  /*3bf0*/  STS.U16 [R21+UR6+0x480], R18 ;  /* 0x0004801215007988 */ /* 0x000fe20008000406 */
[----:B------:R-:W-:Y:S01]  /*3c00*/  ISETP.GE.U32.AND P1, PT, R23, 0x7f800000, PT ;  /* 0x7f8000001700780c */ /* 0x000fe20003f26070 */
[----:B------:R-:W-:Y:S01]  /*3c10*/  FFMA.FTZ R6, R5, R6, -0.17900948226451873779 ;  /* 0xbe374e4305067423 */ /* 0x000fe20000010006 */
[----:B------:R-:W-:Y:S01]  /*3c20*/  ISETP.GE.U32.AND P5, PT, R25, 0x7f800000, PT ;  /* 0x7f8000001900780c */ /* 0x000fe20003fa6070 */
[----:B------:R-:W-:Y:S01]  /*3c30*/  STS.U16 [R14+UR6+0x800], R27 ;  /* 0x0008001b0e007988 */ /* 0x000fe20008000406 */
[----:B------:R-:W-:Y:S01]  /*3c40*/  FADD R16, R16, -1 ;  /* 0xbf80000010107421 */ /* 0x000fe20000000000 */
[----:B------:R-:W-:Y:S01]  /*3c50*/  FFMA.FTZ R6, R5, R6, 0.20512372255325317383 ;  /* 0x3e520bf405067423 */ /* 0x000fe20000010006 */
[----:B------:R-:W-:Y:S01]  /*3c60*/  ISETP.GE.U32.AND P4, PT, R26, 0x7f800000, PT ;  /* 0x7f8000001a00780c */ /* 0x000fe20003f86070 */
[----:B------:R2:W-:Y:S01]  /*3c70*/  STS.U16 [R14+UR6+0x880], R29 ;  /* 0x0008801d0e007988 */ /* 0x0005e20008000406 */
[----:B------:R-:W-:Y:S01]  /*3c80*/  FSETP.NEU.AND P2, PT, R25, RZ, PT ;  /* 0x000000ff1900720b */ /* 0x000fe20003f4d000 */
[----:B------:R-:W-:Y:S01]  /*3c90*/  FFMA.FTZ R6, R5, R6, -0.24046532809734344482 ;  /* 0xbe763c8b05067423 */ /* 0x000fe20000010006 */
[----:B------:R-:W-:Y:S01]  /*3ca0*/  ISETP.GE.U32.AND P6, PT, R35, 0x7f800000, PT ;  /* 0x7f8000002300780c */ /* 0x000fe20003fc6070 */
[----:B------:R3:W-:Y:S01]  /*3cb0*/  STS.U16 [R17+UR6+0xc00], R9 ;  /* 0x000c000911007988 */ /* 0x0007e20008000406 */
[----:B------:R-:W-:Y:S01]  /*3cc0*/  FSETP.NEU.AND P3, PT, R23, RZ, PT ;  /* 0x000000ff1700720b */ /* 0x000fe20003f6d000 */
[----:B------:R-:W-:-:S02]  /*3cd0*/  FFMA.FTZ R6, R5, R6, 0.28857114911079406738 ;  /* 0x3e93bf9905067423 */ /* 0x000fc40000010006 */
[----:B------:R4:W-:Y:S01]  /*3ce0*/  STS.U16 [R17+UR6+0xc80], R20 ;  /* 0x000c801411007988 */ /* 0x0009e20008000406 */
[-C--:B--2---:R-:W-:Y:S01]  /*3cf0*/  FFMA.FTZ R14, R13, R15.reuse, -0.16845393180847167969 ;  /* 0xbe2c7f300d0e7423 */ /* 0x084fe2000001000f */
[----:B------:R-:W-:Y:S01]  /*3d00*/  FFMA.FTZ R6, R5, R6, -0.36067417263984680176 ;  /* 0xbeb8aa4905067423 */ /* 0x000fe20000010006 */
[----:B------:R-:W-:Y:S01]  /*3d10*/  BAR.SYNC.DEFER_BLOCKING 0x0 ;  /* 0x0000000000007b1d */ /* 0x000fe20000010000 */
[-C--:B---3--:R-:W-:Y:S01]  /*3d20*/  FFMA.FTZ R9, R10, R15.reuse, -0.16845393180847167969 ;  /* 0xbe2c7f300a097423 */ /* 0x088fe2000001000f */
[----:B------:R-:W-:Y:S01]  /*3d30*/  FFMA.FTZ R15, R16, R15, -0.16845393180847167969 ;  /* 0xbe2c7f30100f7423 */ /* 0x000fe2000001000f */
[----:B------:R-:W-:Y:S01]  /*3d40*/  FFMA.FTZ R14, R13, R14, 0.1716887056827545166 ;  /* 0x3e2fcf2a0d0e7423 */ /* 0x000fe2000001000e */
[----:B------:R-:W-:Y:S01]  /*3d50*/  FFMA.FTZ R6, R5, R6, 0.48089820146560668945 ;  /* 0x3ef6384a05067423 */ /* 0x000fe20000010006 */
[----:B------:R-:W-:Y:S01]  /*3d60*/  FFMA.FTZ R9, R10, R9, 0.1716887056827545166 ;  /* 0x3e2fcf2a0a097423 */ /* 0x000fe20000010009 */
[----:B------:R-:W-:Y:S01]  /*3d70*/  FFMA.FTZ R15, R16, R15, 0.1716887056827545166 ;  /* 0x3e2fcf2a100f7423 */ /* 0x000fe2000001000f */
[----:B------:R-:W-:Y:S01]  /*3d80*/  FFMA.FTZ R14, R13, R14, -0.17900948226451873779 ;  /* 0xbe374e430d0e7423 */ /* 0x000fe2000001000e */
[----:B------:R-:W-:Y:S01]  /*3d90*/  FFMA.FTZ R6, R5, R6, -0.72134751081466674805 ;  /* 0xbf38aa3b05067423 */ /* 0x000fe20000010006 */
[----:B------:R-:W-:Y:S01]  /*3da0*/  FFMA.FTZ R9, R10, R9, -0.17900948226451873779 ;  /* 0xbe374e430a097423 */ /* 0x000fe20000010009 */
[----:B------:R-:W-:Y:S01]  /*3db0*/  FFMA.FTZ R15, R16, R15, -0.17900948226451873779 ;  /* 0xbe374e43100f7423 */ /* 0x000fe2000001000f */
[----:B------:R-:W-:Y:S01]  /*3dc0*/  FFMA.FTZ R14, R13, R14, 0.20512372255325317383 ;  /* 0x3e520bf40d0e7423 */ /* 0x000fe2000001000e */
[----:B------:R-:W-:Y:S01]  /*3dd0*/  FMUL R6, R5, R6 ;  /* 0x0000000605067220 */ /* 0x000fe20000400000 */
[----:B------:R-:W-:Y:S01]  /*3de0*/  FFMA.FTZ R9, R10, R9, 0.20512372255325317383 ;  /* 0x3e520bf40a097423 */ /* 0x000fe20000010009 */
[----:B------:R-:W-:Y:S01]  /*3df0*/  FFMA.FTZ R15, R16, R15, 0.20512372255325317383 ;  /* 0x3e520bf4100f7423 */ /* 0x000fe2000001000f */
[----:B------:R-:W-:Y:S01]  /*3e00*/  FFMA.FTZ R14, R13, R14, -0.24046532809734344482 ;  /* 0xbe763c8b0d0e7423 */ /* 0x000fe2000001000e */
[----:B------:R-:W-:Y:S01]  /*3e10*/  FMUL R6, R5, R6 ;  /* 0x0000000605067220 */ /* 0x000fe20000400000 */
[----:B------:R-:W-:Y:S01]  /*3e20*/  FFMA.FTZ R9, R10, R9, -0.24046532809734344482 ;  /* 0xbe763c8b0a097423 */ /* 0x000fe20000010009 */
[----:B------:R-:W-:Y:S01]  /*3e30*/  FFMA.FTZ R15, R16, R15, -0.24046532809734344482 ;  /* 0xbe763c8b100f7423 */ /* 0x000fe2000001000f */
[----:B------:R-:W-:Y:S01]  /*3e40*/  FFMA.FTZ R14, R13, R14, 0.28857114911079406738 ;  /* 0x3e93bf990d0e7423 */ /* 0x000fe2000001000e */
[----:B------:R-:W-:Y:S01]  /*3e50*/  FFMA.FTZ R5, R5, 1.4426950216293334961, R6 ;  /* 0x3fb8aa3b05057823 */ /* 0x000fe20000010006 */
[----:B------:R-:W-:Y:S01]  /*3e60*/  FFMA.FTZ R9, R10, R9, 0.28857114911079406738 ;  /* 0x3e93bf990a097423 */ /* 0x000fe20000010009 */
[----:B------:R-:W-:Y:S01]  /*3e70*/  FFMA.FTZ R15, R16, R15, 0.28857114911079406738 ;  /* 0x3e93bf99100f7423 */ /* 0x000fe2000001000f */
[----:B------:R-:W-:Y:S01]  /*3e80*/  FFMA.FTZ R14, R13, R14, -0.36067417263984680176 ;  /* 0xbeb8aa490d0e7423 */ /* 0x000fe2000001000e */
[----:B------:R-:W-:Y:S01]  /*3e90*/  SHF.R.U32.HI R6, RZ, 0x5, R0 ;  /* 0x00000005ff067819 */ /* 0x000fe20000011600 */
[----:B------:R-:W-:Y:S01]  /*3ea0*/  FFMA.FTZ R9, R10, R9, -0.36067417263984680176 ;  /* 0xbeb8aa490a097423 */ /* 0x000fe20000010009 */
[----:B------:R-:W-:Y:S01]  /*3eb0*/  FFMA.FTZ R15, R16, R15, -0.36067417263984680176 ;  /* 0xbeb8aa49100f7423 */ /* 0x000fe2000001000f */
[----:B------:R-:W-:Y:S01]  /*3ec0*/  FADD R0, R4, R5 ;  /* 0x0000000504007221 */ /* 0x000fe20000000000 */
[----:B------:R-:W-:-:S02]  /*3ed0*/  @P1 IMAD.MOV.U32 R4, RZ, RZ, 0x7f800000 ;  /* 0x7f800000ff041424 */ /* 0x000fc400078e00ff */
[----:B------:R-:W-:Y:S01]  /*3ee0*/  FFMA.FTZ R9, R10, R9, 0.48089820146560668945 ;  /* 0x3ef6384a0a097423 */ /* 0x000fe20000010009 */
[----:B------:R-:W-:Y:S01]  /*3ef0*/  FFMA.FTZ R15, R16, R15, 0.48089820146560668945 ;  /* 0x3ef6384a100f7423 */ /* 0x000fe2000001000f */
[----:B------:R-:W-:Y:S01]  /*3f00*/  FFMA.FTZ R14, R13, R14, 0.48089820146560668945 ;  /* 0x3ef6384a0d0e7423 */ /* 0x000fe2000001000e */
[----:B------:R-:W-:Y:S01]  /*3f10*/  SGXT.U32 R5, R6, 0x3 ;  /* 0x000000030605781a */ /* 0x000fe20000000000 */
[----:B------:R-:W-:Y:S01]  /*3f20*/  FFMA.FTZ R9, R10, R9, -0.72134751081466674805 ;  /* 0xbf38aa3b0a097423 */ /* 0x000fe20000010009 */
[----:B------:R-:W-:Y:S01]  /*3f30*/  FFMA.FTZ R15, R16, R15, -0.72134751081466674805 ;  /* 0xbf38aa3b100f7423 */ /* 0x000fe2000001000f */
[----:B------:R-:W-:Y:S01]  /*3f40*/  @P1 FFMA.FTZ R0, R23, R4, +INF ;  /* 0x7f80000017001423 */ /* 0x000fe20000010004 */
[----:B------:R-:W-:Y:S02]  /*3f50*/  @P5 IMAD.MOV.U32 R4, RZ, RZ, 0x7f800000 ;  /* 0x7f800000ff045424 */ /* 0x000fe400078e00ff */
[----:B------:R-:W-:Y:S01]  /*3f60*/  FMUL R9, R10, R9 ;  /* 0x000000090a097220 */ /* 0x000fe20000400000 */
[----:B------:R-:W-:Y:S01]  /*3f70*/  FMUL R15, R16, R15 ;  /* 0x0000000f100f7220 */ /* 0x000fe20000400000 */
[----:B------:R-:W-:Y:S01]  /*3f80*/  FFMA.FTZ R14, R13, R14, -0.72134751081466674805 ;  /* 0xbf38aa3b0d0e7423 */ /* 0x000fe2000001000e */
[----:B0-----:R-:W-:-:S02]  /*3f90*/  IMAD R6, R5, R28, RZ ;  /* 0x0000001c05067224 */ /* 0x001fc400078e02ff */
[----:B------:R-:W-:Y:S01]  /*3fa0*/  FMUL R9, R10, R9 ;  /* 0x000000090a097220 */ /* 0x000fe20000400000 */
[----:B------:R-:W-:Y:S01]  /*3fb0*/  FMUL R15, R16, R15 ;  /* 0x0000000f100f7220 */ /* 0x000fe20000400000 */
[C---:B------:R-:W-:Y:S01]  /*3fc0*/  FMUL R14, R13.reuse, R14 ;  /* 0x0000000e0d0e7220 */ /* 0x040fe20000400000 */
[----:B------:R-:W-:Y:S01]  /*3fd0*/  LDS R27, [R7+UR6+0x100] ;  /* 0x00010006071b7984 */ /* 0x000fe20008000800 */
[----:B------:R-:W-:Y:S01]  /*3fe0*/  FFMA.FTZ R9, R10, 1.4426950216293334961, R9 ;  /* 0x3fb8aa3b0a097823 */ /* 0x000fe20000010009 */
[----:B------:R-:W-:Y:S01]  /*3ff0*/  FFMA.FTZ R16, R16, 1.4426950216293334961, R15 ;  /* 0x3fb8aa3b10107823 */ /* 0x000fe2000001000f */
[----:B------:R-:W-:Y:S01]  /*4000*/  FMUL R14, R13, R14 ;  /* 0x0000000e0d0e7220 */ /* 0x000fe20000400000 */
[----:B------:R-:W-:Y:S01]  /*4010*/  LDS R29, [R7+UR6+0x200] ;  /* 0x00020006071d7984 */ /* 0x000fe20008000800 */
[----:B----4-:R-:W-:Y:S01]  /*4020*/  FADD R20, R8, R9 ;  /* 0x0000000908147221 */ /* 0x010fe20000000000 */
[----:B------:R-:W-:Y:S01]  /*4030*/  @P5 FFMA.FTZ R20, R25, R4, +INF ;  /* 0x7f80000019145423 */ /* 0x000fe20000010004 */
[C---:B------:R-:W-:Y:S01]  /*4040*/  LEA R9, R28.reuse, R6, 0x3 ;  /* 0x000000061c097211 */ /* 0x040fe200078e18ff */
[----:B------:R-:W0:Y:S01]  /*4050*/  LDS R25, [R7+UR6] ;  /* 0x0000000607197984 */ /* 0x000e220008000800 */
[----:B------:R-:W-:Y:S01]  /*4060*/  FADD R22, R11, R16 ;  /* 0x000000100b167221 */ /* 0x000fe20000000000 */
[----:B------:R-:W-:Y:S01]  /*4070*/  FFMA.FTZ R13, R13, 1.4426950216293334961, R14 ;  /* 0x3fb8aa3b0d0d7823 */ /* 0x000fe2000001000e */
[----:B------:R-:W-:Y:S01]  /*4080*/  @P4 IMAD.MOV.U32 R5, RZ, RZ, 0x7f800000 ;  /* 0x7f800000ff054424 */ /* 0x000fe200078e00ff */
[----:B------:R2:W3:Y:S01]  /*4090*/  LDS R31, [R7+UR6+0x300] ;  /* 0x00030006071f7984 */ /* 0x0004e20008000800 */
[----:B------:R-:W-:-:S02]  /*40a0*/  IMAD R11, R28, 0x8, R9 ;  /* 0x000000081c0b7824 */ /* 0x000fc400078e0209 */
[----:B------:R-:W-:Y:S01]  /*40b0*/  FADD R21, R12, R13 ;  /* 0x0000000d0c157221 */ /* 0x000fe20000000000 */
[----:B------:R-:W-:Y:S02]  /*40c0*/  IMAD R4, R2, UR5, RZ ;  /* 0x0000000502047c24 */ /* 0x000fe4000f8e02ff */
[----:B------:R-:W-:Y:S01]  /*40d0*/  @P4 FFMA.FTZ R21, R26, R5, +INF ;  /* 0x7f8000001a154423 */ /* 0x000fe20000010005 */
[----:B------:R-:W-:Y:S01]  /*40e0*/  UIMAD.WIDE UR4, UR4, 0x2, URZ ;  /* 0x00000002040478a5 */ /* 0x000fe2000f8e023f */
[----:B------:R-:W-:Y:S01]  /*40f0*/  LEA R13, R28, R11, 0x3 ;  /* 0x0000000b1c0d7211 */ /* 0x000fe200078e18ff */
[----:B------:R-:W-:Y:S01]  /*4100*/  @P6 IMAD.MOV.U32 R8, RZ, RZ, 0x7f800000 ;  /* 0x7f800000ff086424 */ /* 0x000fe200078e00ff */
[C---:B------:R-:W-:Y:S01]  /*4110*/  SHF.L.U32 R5, R4.reuse, 0x1, RZ ;  /* 0x0000000104057819 */ /* 0x040fe200000006ff */
[----:B------:R-:W-:Y:S01]  /*4120*/  IMAD.HI R4, R4, 0x2, RZ ;  /* 0x0000000204047827 */ /* 0x000fe200078e02ff */
[----:B------:R-:W-:-:S03]  /*4130*/  FSETP.NEU.AND P1, PT, R26, RZ, PT ;  /* 0x000000ff1a00720b */ /* 0x000fc60003f2d000 */
[----:B------:R-:W-:Y:S01]  /*4140*/  @P6 FFMA.FTZ R22, R35, R8, +INF ;  /* 0x7f80000023166423 */ /* 0x000fe20000010008 */
[----:B-1----:R-:W-:Y:S01]  /*4150*/  IADD3 R18, P4, P5, R5, UR8, R32 ;  /* 0x0000000805127c10 */ /* 0x002fe2000fd9e020 */
[----:B------:R-:W-:Y:S01]  /*4160*/  IMAD R15, R28, 0x8, R13 ;  /* 0x000000081c0f7824 */ /* 0x000fe200078e020d */
[----:B------:R-:W-:Y:S02]  /*4170*/  ULDC UR4, c[0x0][0x27c] ;  /* 0x00009f0000047ab9 */ /* 0x000fe40000000800 */
[----:B------:R-:W-:Y:S01]  /*4180*/  IADD3.X R26, R4, UR5, R33, P4, P5 ;  /* 0x00000005041a7c10 */ /* 0x000fe2000a7ea421 */
[----:B------:R-:W-:Y:S01]  /*4190*/  IMAD R17, R28, 0x8, R15 ;  /* 0x000000081c117824 */ /* 0x000fe200078e020f */
[-C--:B------:R-:W-:Y:S01]  /*41a0*/  LEA R4, P6, R6, R18.reuse, 0x1 ;  /* 0x0000001206047211 */ /* 0x080fe200078c08ff */
[----:B------:R-:W1:Y:S01]  /*41b0*/  LDC.64 R32, c[0x0][0x230] ;  /* 0x00008c00ff207b82 */ /* 0x000e620000000a00 */
[-C--:B------:R-:W-:Y:S01]  /*41c0*/  LEA R8, P5, R9, R18.reuse, 0x1 ;  /* 0x0000001209087211 */ /* 0x080fe200078a08ff */
[----:B------:R-:W-:Y:S01]  /*41d0*/  IMAD R19, R28, 0x8, R17 ;  /* 0x000000081c137824 */ /* 0x000fe200078e0211 */
[----:B------:R-:W-:Y:S01]  /*41e0*/  LEA R10, P4, R11, R18, 0x1 ;  /* 0x000000120b0a7211 */ /* 0x000fe200078808ff */
[----:B------:R-:W-:Y:S01]  /*41f0*/  UIMAD UR4, UR7, UR4, URZ ;  /* 0x00000004070472a4 */ /* 0x000fe2000f8e023f */
[----:B------:R-:W-:-:S02]  /*4200*/  LEA.HI.X.SX32 R5, R6, R26, 0x1, P6 ;  /* 0x0000001a06057211 */ /* 0x000fc400030f0eff */
[----:B------:R-:W-:Y:S01]  /*4210*/  LEA R12, P6, R13, R18, 0x1 ;  /* 0x000000120d0c7211 */ /* 0x000fe200078c08ff */
[----:B------:R-:W-:Y:S01]  /*4220*/  USHF.L.U32 UR7, UR4, 0x2, URZ ;  /* 0x0000000204077899 */ /* 0x000fe2000800063f */
[----:B------:R-:W-:Y:S01]  /*4230*/  LEA.HI.X.SX32 R9, R9, R26, 0x1, P5 ;  /* 0x0000001a09097211 */ /* 0x000fe200028f0eff */
[----:B------:R-:W-:Y:S01]  /*4240*/  UIMAD.WIDE UR4, UR4, 0x4, URZ ;  /* 0x00000004040478a5 */ /* 0x000fe2000f8e023f */
[----:B------:R-:W-:Y:S02]  /*4250*/  LEA R6, P5, R15, R18, 0x1 ;  /* 0x000000120f067211 */ /* 0x000fe400078a08ff */
[----:B------:R-:W-:Y:S02]  /*4260*/  LEA R23, R28, R19, 0x3 ;  /* 0x000000131c177211 */ /* 0x000fe400078e18ff */
[----:B------:R-:W-:Y:S02]  /*4270*/  LEA.HI.X.SX32 R11, R11, R26, 0x1, P4 ;  /* 0x0000001a0b0b7211 */ /* 0x000fe400020f0eff */
[----:B------:R-:W-:Y:S01]  /*4280*/  LEA R14, P4, R17, R18, 0x1 ;  /* 0x00000012110e7211 */ /* 0x000fe200078808ff */
[----:B0-----:R0:W-:Y:S01]  /*4290*/  STG.E.U16 desc[UR10][R4.64], R25 ;  /* 0x0000001904007986 */ /* 0x0011e2000c10150a */
[----:B------:R-:W-:-:S02]  /*42a0*/  LEA.HI.X.SX32 R13, R13, R26, 0x1, P6 ;  /* 0x0000001a0d0d7211 */ /* 0x000fc400030f0eff */
[----:B------:R-:W-:Y:S02]  /*42b0*/  LEA R16, P6, R19, R18, 0x1 ;  /* 0x0000001213107211 */ /* 0x000fe400078c08ff */
[----:B--2---:R-:W-:Y:S02]  /*42c0*/  LEA.HI.X.SX32 R7, R15, R26, 0x1, P5 ;  /* 0x0000001a0f077211 */ /* 0x004fe400028f0eff */
[----:B------:R-:W-:Y:S02]  /*42d0*/  LEA R18, P5, R23, R18, 0x1 ;  /* 0x0000001217127211 */ /* 0x000fe400078a08ff */
[-C--:B------:R-:W-:Y:S02]  /*42e0*/  LEA.HI.X.SX32 R15, R17, R26.reuse, 0x1, P4 ;  /* 0x0000001a110f7211 */ /* 0x080fe400020f0eff */
[-C--:B------:R-:W-:Y:S02]  /*42f0*/  LEA.HI.X.SX32 R17, R19, R26.reuse, 0x1, P6 ;  /* 0x0000001a13117211 */ /* 0x080fe400030f0eff */
[----:B------:R-:W-:-:S02]  /*4300*/  LEA.HI.X.SX32 R19, R23, R26, 0x1, P5 ;  /* 0x0000001a17137211 */ /* 0x000fc400028f0eff */
[----:B------:R-:W-:Y:S02]  /*4310*/  PRMT R26, R25, 0x7632, R26 ;  /* 0x00007632191a7816 */ /* 0x000fe4000000001a */
[----:B------:R-:W-:Y:S02]  /*4320*/  PRMT R28, R27, 0x7632, R28 ;  /* 0x000076321b1c7816 */ /* 0x000fe4000000001c */
[----:B------:R-:W-:Y:S01]  /*4330*/  FSETP.NEU.AND P4, PT, R35, RZ, PT ;  /* 0x000000ff2300720b */ /* 0x000fe20003f8d000 */
[----:B------:R2:W-:Y:S01]  /*4340*/  STG.E.U16 desc[UR10][R8.64], R26 ;  /* 0x0000001a08007986 */ /* 0x0005e2000c10150a */
[----:B------:R-:W-:Y:S02]  /*4350*/  FSEL R23, R0, -INF , P3 ;  /* 0xff80000000177808 */ /* 0x000fe40001800000 */
[----:B0-----:R-:W-:Y:S01]  /*4360*/  FSEL R5, R20, -INF , P2 ;  /* 0xff80000014057808 */ /* 0x001fe20001000000 */
[----:B------:R0:W-:Y:S01]  /*4370*/  STG.E.U16 desc[UR10][R10.64], R27 ;  /* 0x0000001b0a007986 */ /* 0x0001e2000c10150a */
[----:B------:R-:W-:Y:S01]  /*4380*/  FSEL R0, R21, -INF , P1 ;  /* 0xff80000015007808 */ /* 0x000fe20000800000 */
[----:B------:R-:W-:-:S02]  /*4390*/  FFMA R4, R23, 0.69314718246459960938, R104 ;  /* 0x3f31721817047823 */ /* 0x000fc40000000068 */
[----:B------:R3:W-:Y:S01]  /*43a0*/  STG.E.U16 desc[UR10][R12.64], R28 ;  /* 0x0000001c0c007986 */ /* 0x0007e2000c10150a */
[----:B------:R-:W-:-:S03]  /*43b0*/  FFMA R5, R5, 0.69314718246459960938, R100 ;  /* 0x3f31721805057823 */ /* 0x000fc60000000064 */
[----:B------:R4:W-:Y:S01]  /*43c0*/  STG.E.U16 desc[UR10][R6.64], R29 ;  /* 0x0000001d06007986 */ /* 0x0009e2000c10150a */
[----:B--2---:R-:W-:Y:S02]  /*43d0*/  FSEL R9, R22, -INF , P4 ;  /* 0xff80000016097808 */ /* 0x004fe40002000000 */
[----:B------:R-:W-:Y:S02]  /*43e0*/  LEA R8, R3, UR6, 0x2 ;  /* 0x0000000603087c11 */ /* 0x000fe4000f8e10ff */
[----:B0-----:R-:W-:Y:S02]  /*43f0*/  PRMT R11, R29, 0x7632, R11 ;  /* 0x000076321d0b7816 */ /* 0x001fe4000000000b */
[----:B---3--:R-:W-:-:S03]  /*4400*/  PRMT R13, R31, 0x7632, R13 ;  /* 0x000076321f0d7816 */ /* 0x008fc6000000000d */
[----:B------:R0:W-:Y:S01]  /*4410*/  STG.E.U16 desc[UR10][R14.64], R11 ;  /* 0x0000000b0e007986 */ /* 0x0001e2000c10150a */
[----:B----4-:R-:W-:Y:S01]  /*4420*/  FFMA R6, R0, 0.69314718246459960938, R101 ;  /* 0x3f31721800067823 */ /* 0x010fe20000000065 */
[----:B------:R-:W-:Y:S02]  /*4430*/  FFMA R7, R9, 0.69314718246459960938, R102 ;  /* 0x3f31721809077823 */ /* 0x000fe40000000066 */
[----:B------:R0:W-:Y:S01]  /*4440*/  STG.E.U16 desc[UR10][R16.64], R31 ;  /* 0x0000001f10007986 */ /* 0x0001e2000c10150a */
[C---:B------:R-:W-:Y:S02]  /*4450*/  IMAD.SHL.U32 R9, R2.reuse, 0x4, RZ ;  /* 0x0000000402097824 */ /* 0x040fe400078e00ff */
[----:B------:R-:W-:Y:S01]  /*4460*/  IMAD.HI R0, R2, 0x4, RZ ;  /* 0x0000000402007827 */ /* 0x000fe200078e02ff */
[----:B------:R0:W-:Y:S01]  /*4470*/  STG.E.U16 desc[UR10][R18.64], R13 ;  /* 0x0000000d12007986 */ /* 0x0001e2000c10150a */
[----:B------:R-:W-:Y:S01]  /*4480*/  BAR.SYNC.DEFER_BLOCKING 0x0 ;  /* 0x0000000000007b1d */ /* 0x000fe20000010000 */
[----:B-1----:R-:W-:-:S04]  /*4490*/  IADD3 R2, P1, P2, R9, UR7, R32 ;  /* 0x0000000709027c10 */ /* 0x002fc8000fa3e020 */
[----:B------:R-:W-:Y:S01]  /*44a0*/  IADD3.X R3, R0, UR5, R33, P1, P2 ;  /* 0x0000000500037c10 */ /* 0x000fe20008fe4421 */
[----:B------:R0:W-:Y:S02]  /*44b0*/  STS.128 [R8], R4 ;  /* 0x0000000408007388 */ /* 0x0001e40000000c00 */
[----:B------:R-:W-:Y:S06]  /*44c0*/  BAR.SYNC.DEFER_BLOCKING 0x0 ;  /* 0x0000000000007b1d */ /* 0x000fec0000010000 */
[----:B------:R-:W-:Y:S05]  /*44d0*/  @P0 EXIT ;  /* 0x000000000000094d */ /* 0x000fea0003800000 */
[----:B0-----:R-:W0:Y:S04]  /*44e0*/  LDS R5, [R24] ;  /* 0x0000000018057984 */ /* 0x001e280000000800 */
[----:B0-----:R-:W-:Y:S01]  /*44f0*/  STG.E desc[UR10][R2.64], R5 ;  /* 0x0000000502007986 */ /* 0x001fe2000c10190a */
[----:B------:R-:W-:Y:S05]  /*4500*/  EXIT ;  /* 0x000000000000794d */ /* 0x000fea0003800000 */
.L_x_2:
[----:B------:R-:W-:-:S00]  /*4510*/  BRA `(.L_x_2) ;  /* 0xfffffffc00fc7947 */ /* 0x000fc0000383ffff */
[----:B------:R-:W-:-:S00]  /*4520*/  NOP ;  /* 0x0000000000007918 */ /* 0x000fc00000000000 */
        /* <DEDUP_REMOVED lines=13> */
.L_x_3:


//--------------------- .nv.global.init           --------------------------
	.section	.nv.global.init,"aw",@progbits
.nv.global.init:
	.type		_$_str,@object
	.size		_$_str,(.L_0 - _$_str)
_$_str:
        /*0000*/ 	.byte	0x5f, 0x5f, 0x43, 0x55, 0x44, 0x41, 0x5f, 0x46, 0x54, 0x5a, 0x00
.L_0:


//--------------------- .nv.shared.attn_fwd       --------------------------
	.section	.nv.shared.attn_fwd,"aw",@nobits
	.sectionflags	@""
	.align	16
	.zero		1024


//--------------------- .nv.shared.reserved.0     --------------------------
	.section	.nv.shared.reserved.0,"aw",@nobits
	.weak		__nv_reservedSMEM_offset_0_alias
	.size		__nv_reservedSMEM_offset_0_alias, 0, 0
	.other		__nv_reservedSMEM_offset_0_alias,@"STO_CUDA_RESERVED_SHARED STV_DEFAULT"
__nv_reservedSMEM_offset_0_alias:
	.zero		0


//--------------------- .nv.constant0.attn_fwd    --------------------------
	.section	.nv.constant0.attn_fwd,"a",@progbits
	.sectionflags	@""
	.align	4
.nv.constant0.attn_fwd:
	.zero		664


//--------------------- SYMBOLS --------------------------

	.type		.nv.reservedSmem.offset0,@object
	.size		.nv.reservedSmem.offset0,0x4
